	.target	sm_100a

	.elftype	@"ET_EXEC"


//--------------------- .note.nv.tkinfo           --------------------------
	.section	.note.nv.tkinfo,"",@"SHT_NOTE"
	.sectionflags	@"SHF_NOTE_NV_TKINFO"
	.tkinfo
        /*0018*/ 	.word	0x00000002
        /*0030*/ 	.string	""
        /*0030*/ 	.string	"ptxas"
        /*0030*/ 	.string	"Cuda compilation tools, release 13.0, V13.0.88"
        /*0030*/ 	.string	"Build cuda_13.0.r13.0/compiler.36424714_0"
        /*0030*/ 	.string	"-arch sm_100a -m 64 "



//--------------------- .note.nv.cuinfo           --------------------------
	.section	.note.nv.cuinfo,"",@"SHT_NOTE"
	.sectionflags	@"SHF_NOTE_NV_CUINFO"
        /*0018*/ 	.short	0x0002
        /*001a*/ 	.short	0x0064
        /*001c*/ 	.short	0x0082
	.zero		2


//--------------------- .nv.info                  --------------------------
	.section	.nv.info,"",@"SHT_CUDA_INFO"
	.align	4


	//----- nvinfo : EIATTR_REGCOUNT
	.align		4
        /*0000*/ 	.byte	0x04, 0x2f
        /*0002*/ 	.short	(.L_19 - .L_18)
	.align		4
.L_18:
        /*0004*/ 	.word	index@(_ZN7cutlass13device_kernelINS_4gemm6kernel13GemmUniversalIN4cute5tupleIJiiiiEEENS1_10collective13CollectiveMmaINS1_35MainloopSm100TmaUmmaWarpSpecializedILi2ELi2ELi4ENS5_IJNS4_1CILi1EEESB_SB_EEEEENS5_IJNSA_ILi64EEENSA_ILi256EEESE_EEENS_10tfloat32_tENS5_IJlSB_lEEESH_SI_NS4_8TiledMMAINS4_8MMA_AtomIJNS4_17SM100_MMA_TF32_SSISH_SH_fLi64ELi256ELNS4_4UMMA5MajorE0ELSN_0ELNSM_7ScaleInE0ELSO_0EEEEEENS4_6LayoutISC_NS5_IJNSA_ILi0EEESS_SS_EEEEENS5_IJNS4_10UnderscoreESV_SV_EEEEENS4_13SM90_TMA_LOADENS4_14ComposedLayoutINS4_7SwizzleILi3ELi4ELi3EEENS4_18smem_ptr_flag_bitsILi32EEENSR_INS5_IJNSA_ILi8EEENSA_ILi32EEEEEENS5_IJS15_SB_EEEEEEEvNS4_8identityESY_S19_vS1A_EENS_8epilogue10collective18CollectiveEpilogueINS1C_23Sm100TmaWarpSpecializedILi4ELi2ELi16ELb1ELb0EEEJSG_NS5_IJNSR_ISE_SB_EENSR_IS15_SB_EEEEESH_SI_SH_SI_NS1C_6fusion15FusionCallbacksIS1G_NS1K_17LinearCombinationISH_fSH_fLNS_15FloatRoundStyleE2EEESG_S1J_JEEENS4_5SM1004TMEM4LOAD26SM100_TMEM_LOAD_16dp128b8xESY_S19_NS4_17SM75_U32x4_LDSM_NENS4_14SM90_TMA_STOREES19_NS4_17SM90_U32x4_STSM_NENS4_39AutoVectorizingCopyWithAssumedAlignmentILi128EEEEEEvvEEEEvNT_6ParamsE)
        /*0008*/ 	.word	0x0000005e


	//----- nvinfo : EIATTR_FRAME_SIZE
	.align		4
.L_19:
        /*000c*/ 	.byte	0x04, 0x11
        /*000e*/ 	.short	(.L_21 - .L_20)
	.align		4
.L_20:
        /*0010*/ 	.word	index@($__internal_2_$__cuda_sm10x_tcgen05_guardrail_trap_unallocated_columns_being_dealloced)
        /*0014*/ 	.word	0x00000000


	//----- nvinfo : EIATTR_FRAME_SIZE
	.align		4
.L_21:
        /*0018*/ 	.byte	0x04, 0x11
        /*001a*/ 	.short	(.L_23 - .L_22)
	.align		4
.L_22:
        /*001c*/ 	.word	index@($__internal_1_$__cuda_sm10x_tcgen05_guardrail_trap_phase_invalid_during_alloc)
        /*0020*/ 	.word	0x00000000


	//----- nvinfo : EIATTR_FRAME_SIZE
	.align		4
.L_23:
        /*0024*/ 	.byte	0x04, 0x11
        /*0026*/ 	.short	(.L_25 - .L_24)
	.align		4
.L_24:
        /*0028*/ 	.word	index@($__internal_0_$__cuda_sm10x_tcgen05_guardrail_trap_col_being_dealloced_not_returned_by_alloc)
        /*002c*/ 	.word	0x00000000


	//----- nvinfo : EIATTR_FRAME_SIZE
	.align		4
.L_25:
        /*0030*/ 	.byte	0x04, 0x11
        /*0032*/ 	.short	(.L_27 - .L_26)
	.align		4
.L_26:
        /*0034*/ 	.word	index@(_ZN7cutlass13device_kernelINS_4gemm6kernel13GemmUniversalIN4cute5tupleIJiiiiEEENS1_10collective13CollectiveMmaINS1_35MainloopSm100TmaUmmaWarpSpecializedILi2ELi2ELi4ENS5_IJNS4_1CILi1EEESB_SB_EEEEENS5_IJNSA_ILi64EEENSA_ILi256EEESE_EEENS_10tfloat32_tENS5_IJlSB_lEEESH_SI_NS4_8TiledMMAINS4_8MMA_AtomIJNS4_17SM100_MMA_TF32_SSISH_SH_fLi64ELi256ELNS4_4UMMA5MajorE0ELSN_0ELNSM_7ScaleInE0ELSO_0EEEEEENS4_6LayoutISC_NS5_IJNSA_ILi0EEESS_SS_EEEEENS5_IJNS4_10UnderscoreESV_SV_EEEEENS4_13SM90_TMA_LOADENS4_14ComposedLayoutINS4_7SwizzleILi3ELi4ELi3EEENS4_18smem_ptr_flag_bitsILi32EEENSR_INS5_IJNSA_ILi8EEENSA_ILi32EEEEEENS5_IJS15_SB_EEEEEEEvNS4_8identityESY_S19_vS1A_EENS_8epilogue10collective18CollectiveEpilogueINS1C_23Sm100TmaWarpSpecializedILi4ELi2ELi16ELb1ELb0EEEJSG_NS5_IJNSR_ISE_SB_EENSR_IS15_SB_EEEEESH_SI_SH_SI_NS1C_6fusion15FusionCallbacksIS1G_NS1K_17LinearCombinationISH_fSH_fLNS_15FloatRoundStyleE2EEESG_S1J_JEEENS4_5SM1004TMEM4LOAD26SM100_TMEM_LOAD_16dp128b8xESY_S19_NS4_17SM75_U32x4_LDSM_NENS4_14SM90_TMA_STOREES19_NS4_17SM90_U32x4_STSM_NENS4_39AutoVectorizingCopyWithAssumedAlignmentILi128EEEEEEvvEEEEvNT_6ParamsE)
        /*0038*/ 	.word	0x00000000


	//----- nvinfo : EIATTR_MIN_STACK_SIZE
	.align		4
.L_27:
        /*003c*/ 	.byte	0x04, 0x12
        /*003e*/ 	.short	(.L_29 - .L_28)
	.align		4
.L_28:
        /*0040*/ 	.word	index@(_ZN7cutlass13device_kernelINS_4gemm6kernel13GemmUniversalIN4cute5tupleIJiiiiEEENS1_10collective13CollectiveMmaINS1_35MainloopSm100TmaUmmaWarpSpecializedILi2ELi2ELi4ENS5_IJNS4_1CILi1EEESB_SB_EEEEENS5_IJNSA_ILi64EEENSA_ILi256EEESE_EEENS_10tfloat32_tENS5_IJlSB_lEEESH_SI_NS4_8TiledMMAINS4_8MMA_AtomIJNS4_17SM100_MMA_TF32_SSISH_SH_fLi64ELi256ELNS4_4UMMA5MajorE0ELSN_0ELNSM_7ScaleInE0ELSO_0EEEEEENS4_6LayoutISC_NS5_IJNSA_ILi0EEESS_SS_EEEEENS5_IJNS4_10UnderscoreESV_SV_EEEEENS4_13SM90_TMA_LOADENS4_14ComposedLayoutINS4_7SwizzleILi3ELi4ELi3EEENS4_18smem_ptr_flag_bitsILi32EEENSR_INS5_IJNSA_ILi8EEENSA_ILi32EEEEEENS5_IJS15_SB_EEEEEEEvNS4_8identityESY_S19_vS1A_EENS_8epilogue10collective18CollectiveEpilogueINS1C_23Sm100TmaWarpSpecializedILi4ELi2ELi16ELb1ELb0EEEJSG_NS5_IJNSR_ISE_SB_EENSR_IS15_SB_EEEEESH_SI_SH_SI_NS1C_6fusion15FusionCallbacksIS1G_NS1K_17LinearCombinationISH_fSH_fLNS_15FloatRoundStyleE2EEESG_S1J_JEEENS4_5SM1004TMEM4LOAD26SM100_TMEM_LOAD_16dp128b8xESY_S19_NS4_17SM75_U32x4_LDSM_NENS4_14SM90_TMA_STOREES19_NS4_17SM90_U32x4_STSM_NENS4_39AutoVectorizingCopyWithAssumedAlignmentILi128EEEEEEvvEEEEvNT_6ParamsE)
        /*0044*/ 	.word	0x00000000
.L_29:


//--------------------- .nv.compat                --------------------------
	.section	.nv.compat,"",@"SHT_CUDA_COMPAT_INFO"
	.align	4
        /*0000*/ 	.byte	0x02, 0x09, 0x01, 0x00, 0x02, 0x02, 0x02, 0x00, 0x02, 0x05, 0x05, 0x00, 0x03, 0x07, 0x01, 0x01
        /*0010*/ 	.byte	0x02, 0x03, 0x01, 0x00, 0x02, 0x06, 0x01, 0x00, 0x04, 0x0b, 0x08, 0x00, 0x09, 0x00, 0x00, 0x00
        /*0020*/ 	.byte	0x00, 0x00, 0x00, 0x00


//--------------------- .nv.info._ZN7cutlass13device_kernelINS_4gemm6kernel13GemmUniversalIN4cute5tupleIJiiiiEEENS1_10collective13CollectiveMmaINS1_35MainloopSm100TmaUmmaWarpSpecializedILi2ELi2ELi4ENS5_IJNS4_1CILi1EEESB_SB_EEEEENS5_IJNSA_ILi64EEENSA_ILi256EEESE_EEENS_10tfloat32_tENS5_IJlSB_lEEESH_SI_NS4_8TiledMMAINS4_8MMA_AtomIJNS4_17SM100_MMA_TF32_SSISH_SH_fLi64ELi256ELNS4_4UMMA5MajorE0ELSN_0ELNSM_7ScaleInE0ELSO_0EEEEEENS4_6LayoutISC_NS5_IJNSA_ILi0EEESS_SS_EEEEENS5_IJNS4_10UnderscoreESV_SV_EEEEENS4_13SM90_TMA_LOADENS4_14ComposedLayoutINS4_7SwizzleILi3ELi4ELi3EEENS4_18smem_ptr_flag_bitsILi32EEENSR_INS5_IJNSA_ILi8EEENSA_ILi32EEEEEENS5_IJS15_SB_EEEEEEEvNS4_8identityESY_S19_vS1A_EENS_8epilogue10collective18CollectiveEpilogueINS1C_23Sm100TmaWarpSpecializedILi4ELi2ELi16ELb1ELb0EEEJSG_NS5_IJNSR_ISE_SB_EENSR_IS15_SB_EEEEESH_SI_SH_SI_NS1C_6fusion15FusionCallbacksIS1G_NS1K_17LinearCombinationISH_fSH_fLNS_15FloatRoundStyleE2EEESG_S1J_JEEENS4_5SM1004TMEM4LOAD26SM100_TMEM_LOAD_16dp128b8xESY_S19_NS4_17SM75_U32x4_LDSM_NENS4_14SM90_TMA_STOREES19_NS4_17SM90_U32x4_STSM_NENS4_39AutoVectorizingCopyWithAssumedAlignmentILi128EEEEEEvvEEEEvNT_6ParamsE --------------------------
	.section	.nv.info._ZN7cutlass13device_kernelINS_4gemm6kernel13GemmUniversalIN4cute5tupleIJiiiiEEENS1_10collective13CollectiveMmaINS1_35MainloopSm100TmaUmmaWarpSpecializedILi2ELi2ELi4ENS5_IJNS4_1CILi1EEESB_SB_EEEEENS5_IJNSA_ILi64EEENSA_ILi256EEESE_EEENS_10tfloat32_tENS5_IJlSB_lEEESH_SI_NS4_8TiledMMAINS4_8MMA_AtomIJNS4_17SM100_MMA_TF32_SSISH_SH_fLi64ELi256ELNS4_4UMMA5MajorE0ELSN_0ELNSM_7ScaleInE0ELSO_0EEEEEENS4_6LayoutISC_NS5_IJNSA_ILi0EEESS_SS_EEEEENS5_IJNS4_10UnderscoreESV_SV_EEEEENS4_13SM90_TMA_LOADENS4_14ComposedLayoutINS4_7SwizzleILi3ELi4ELi3EEENS4_18smem_ptr_flag_bitsILi32EEENSR_INS5_IJNSA_ILi8EEENSA_ILi32EEEEEENS5_IJS15_SB_EEEEEEEvNS4_8identityESY_S19_vS1A_EENS_8epilogue10collective18CollectiveEpilogueINS1C_23Sm100TmaWarpSpecializedILi4ELi2ELi16ELb1ELb0EEEJSG_NS5_IJNSR_ISE_SB_EENSR_IS15_SB_EEEEESH_SI_SH_SI_NS1C_6fusion15FusionCallbacksIS1G_NS1K_17LinearCombinationISH_fSH_fLNS_15FloatRoundStyleE2EEESG_S1J_JEEENS4_5SM1004TMEM4LOAD26SM100_TMEM_LOAD_16dp128b8xESY_S19_NS4_17SM75_U32x4_LDSM_NENS4_14SM90_TMA_STOREES19_NS4_17SM90_U32x4_STSM_NENS4_39AutoVectorizingCopyWithAssumedAlignmentILi128EEEEEEvvEEEEvNT_6ParamsE,"",@"SHT_CUDA_INFO"
	.sectionflags	@""
	.align	4


	//----- nvinfo : EIATTR_CUDA_API_VERSION
	.align		4
        /*0000*/ 	.byte	0x04, 0x37
        /*0002*/ 	.short	(.L_31 - .L_30)
.L_30:
        /*0004*/ 	.word	0x00000082


	//----- nvinfo : EIATTR_KPARAM_INFO
	.align		4
.L_31:
        /*0008*/ 	.byte	0x04, 0x17
        /*000a*/ 	.short	(.L_33 - .L_32)
.L_32:
        /*000c*/ 	.word	0x00000000
        /*0010*/ 	.short	0x0000
        /*0012*/ 	.short	0x0000
        /*0014*/ 	.byte	0x00, 0xf0, 0x01, 0x20


	//----- nvinfo : EIATTR_AT_ENTRY_FRAGMENTS
	.align		4
.L_33:
        /*0018*/ 	.byte	0x04, 0x4f
        /*001a*/ 	.short	(.L_35 - .L_34)


	//   ....[0]....
.L_34:
        /*001c*/ 	.word	0x00000006


	//----- nvinfo : EIATTR_RESERVED_SMEM_USED
	.align		4
.L_35:
        /*0020*/ 	.byte	0x01, 0x41
	.zero		2


	//----- nvinfo : EIATTR_SPARSE_MMA_MASK
	.align		4
        /*0024*/ 	.byte	0x03, 0x50
        /*0026*/ 	.short	0x0000


	//----- nvinfo : EIATTR_TCGEN05_1CTA_USED
	.align		4
        /*0028*/ 	.byte	0x01, 0x51
	.zero		2


	//----- nvinfo : EIATTR_MAXREG_COUNT
	.align		4
        /*002c*/ 	.byte	0x03, 0x1b
        /*002e*/ 	.short	0x00ff


	//----- nvinfo : EIATTR_NUM_BARRIERS
	.align		4
        /*0030*/ 	.byte	0x02, 0x4c
        /*0032*/ 	.byte	0x07
	.zero		1


	//----- nvinfo : EIATTR_EXTERNS
	.align		4
        /*0034*/ 	.byte	0x04, 0x0f
        /*0036*/ 	.short	(.L_37 - .L_36)


	//   ....[0]....
	.align		4
.L_36:
        /*0038*/ 	.word	index@(__assertfail)


	//----- nvinfo : EIATTR_MERCURY_ISA_VERSION
	.align		4
.L_37:
        /*003c*/ 	.byte	0x03, 0x5f
        /*003e*/ 	.short	0x0101


	//----- nvinfo : EIATTR_INT_WARP_WIDE_INSTR_OFFSETS
	.align		4
        /*0040*/ 	.byte	0x04, 0x31
        /*0042*/ 	.short	(.L_39 - .L_38)


	//   ....[0]....
.L_38:
        /*0044*/ 	.word	0x00001f00


	//   ....[1]....
        /*0048*/ 	.word	0x00003a40


	//   ....[2]....
        /*004c*/ 	.word	0x00003a70


	//   ....[3]....
        /*0050*/ 	.word	0x00003ac0


	//   ....[4]....
        /*0054*/ 	.word	0x000043c0


	//   ....[5]....
        /*0058*/ 	.word	0x00004420


	//   ....[6]....
        /*005c*/ 	.word	0x00004510


	//   ....[7]....
        /*0060*/ 	.word	0x00004580


	//   ....[8]....
        /*0064*/ 	.word	0x00004670


	//   ....[9]....
        /*0068*/ 	.word	0x000046e0


	//   ....[10]....
        /*006c*/ 	.word	0x000047e0


	//   ....[11]....
        /*0070*/ 	.word	0x00004860


	//   ....[12]....
        /*0074*/ 	.word	0x00004960


	//   ....[13]....
        /*0078*/ 	.word	0x00004a30


	//   ....[14]....
        /*007c*/ 	.word	0x00004ad0


	//   ....[15]....
        /*0080*/ 	.word	0x00004ba0


	//   ....[16]....
        /*0084*/ 	.word	0x00004c50


	//   ....[17]....
        /*0088*/ 	.word	0x00004d30


	//   ....[18]....
        /*008c*/ 	.word	0x00004eb0


	//   ....[19]....
        /*0090*/ 	.word	0x00005000


	//----- nvinfo : EIATTR_COOP_GROUP_MASK_REGIDS
	.align		4
.L_39:
        /*0094*/ 	.byte	0x04, 0x29
        /*0096*/ 	.short	(.L_41 - .L_40)


	//   ....[0]....
.L_40:
        /*0098*/ 	.word	0xffffffff


	//   ....[1]....
        /*009c*/ 	.word	0xffffffff


	//   ....[2]....
        /*00a0*/ 	.word	0xffffffff


	//   ....[3]....
        /*00a4*/ 	.word	0xffffffff


	//   ....[4]....
        /*00a8*/ 	.word	0xffffffff


	//   ....[5]....
        /*00ac*/ 	.word	0xffffffff


	//   ....[6]....
        /*00b0*/ 	.word	0xffffffff


	//   ....[7]....
        /*00b4*/ 	.word	0xffffffff


	//   ....[8]....
        /*00b8*/ 	.word	0xffffffff


	//   ....[9]....
        /*00bc*/ 	.word	0xffffffff


	//   ....[10]....
        /*00c0*/ 	.word	0xffffffff


	//   ....[11]....
        /*00c4*/ 	.word	0xffffffff


	//   ....[12]....
        /*00c8*/ 	.word	0xffffffff


	//----- nvinfo : EIATTR_COOP_GROUP_INSTR_OFFSETS
	.align		4
.L_41:
        /*00cc*/ 	.byte	0x04, 0x28
        /*00ce*/ 	.short	(.L_43 - .L_42)


	//   ....[0]....
.L_42:
        /*00d0*/ 	.word	0x00000090


	//   ....[1]....
        /*00d4*/ 	.word	0x000004d0


	//   ....[2]....
        /*00d8*/ 	.word	0x00000600


	//   ....[3]....
        /*00dc*/ 	.word	0x000007a0


	//   ....[4]....
        /*00e0*/ 	.word	0x000008a0


	//   ....[5]....
        /*00e4*/ 	.word	0x00000a10


	//   ....[6]....
        /*00e8*/ 	.word	0x00000bb0


	//   ....[7]....
        /*00ec*/ 	.word	0x00001de0


	//   ....[8]....
        /*00f0*/ 	.word	0x00002aa0


	//   ....[9]....
        /*00f4*/ 	.word	0x00002cb0


	//   ....[10]....
        /*00f8*/ 	.word	0x00002ce0


	//   ....[11]....
        /*00fc*/ 	.word	0x00003930


	//   ....[12]....
        /*0100*/ 	.word	0x00003b60


	//----- nvinfo : EIATTR_VRC_CTA_INIT_COUNT
	.align		4
.L_43:
        /*0104*/ 	.byte	0x02, 0x4a
        /*0106*/ 	.byte	0x80
	.zero		1


	//----- nvinfo : EIATTR_SYSCALL_OFFSETS
	.align		4
        /*0108*/ 	.byte	0x04, 0x46
        /*010a*/ 	.short	(.L_45 - .L_44)


	//   ....[0]....
.L_44:
        /*010c*/ 	.word	0x00005ab0


	//   ....[1]....
        /*0110*/ 	.word	0x00005ba0


	//   ....[2]....
        /*0114*/ 	.word	0x000063c0


	//   ....[3]....
        /*0118*/ 	.word	0x00006d80


	//   ....[4]....
        /*011c*/ 	.word	0x000076e0


	//   ....[5]....
        /*0120*/ 	.word	0x00008090


	//   ....[6]....
        /*0124*/ 	.word	0x00008a40


	//   ....[7]....
        /*0128*/ 	.word	0x00009420


	//   ....[8]....
        /*012c*/ 	.word	0x00009dd0


	//   ....[9]....
        /*0130*/ 	.word	0x0000a730


	//----- nvinfo : EIATTR_MBARRIER_INSTR_OFFSETS
	.align		4
.L_45:
        /*0134*/ 	.byte	0x04, 0x39
        /*0136*/ 	.short	(.L_47 - .L_46)


	//   ....[0]....
.L_46:
        /*0138*/ 	.word	0x000005b0
        /*013c*/ 	.word	0x000000ff
        /*0140*/ 	.word	0x00000000
        /*0144*/ 	.short	0x0100
        /*0146*/ 	.byte	0x05
	.zero		1


	//   ....[1]....
        /*0148*/ 	.word	0x000005c0
        /*014c*/ 	.word	0x000000ff
        /*0150*/ 	.word	0x00000010
        /*0154*/ 	.short	0x0100
        /*0156*/ 	.byte	0x05
	.zero		1


	//   ....[2]....
        /*0158*/ 	.word	0x000005d0
        /*015c*/ 	.word	0x000000ff
        /*0160*/ 	.word	0x00000008
        /*0164*/ 	.short	0x0100
        /*0166*/ 	.byte	0x05
	.zero		1


	//   ....[3]....
        /*0168*/ 	.word	0x000005e0
        /*016c*/ 	.word	0x000000ff
        /*0170*/ 	.word	0x00000018
        /*0174*/ 	.short	0x0100
        /*0176*/ 	.byte	0x05
	.zero		1


	//   ....[4]....
        /*0178*/ 	.word	0x00000710
        /*017c*/ 	.word	0x000000ff
        /*0180*/ 	.word	0x00000020
        /*0184*/ 	.short	0x0100
        /*0186*/ 	.byte	0x07
	.zero		1


	//   ....[5]....
        /*0188*/ 	.word	0x00000720
        /*018c*/ 	.word	0x000000ff
        /*0190*/ 	.word	0x00000040
        /*0194*/ 	.short	0x0100
        /*0196*/ 	.byte	0x07
	.zero		1


	//   ....[6]....
        /*0198*/ 	.word	0x00000730
        /*019c*/ 	.word	0x000000ff
        /*01a0*/ 	.word	0x00000028
        /*01a4*/ 	.short	0x0100
        /*01a6*/ 	.byte	0x07
	.zero		1


	//   ....[7]....
        /*01a8*/ 	.word	0x00000740
        /*01ac*/ 	.word	0x000000ff
        /*01b0*/ 	.word	0x00000048
        /*01b4*/ 	.short	0x0100
        /*01b6*/ 	.byte	0x07
	.zero		1


	//   ....[8]....
        /*01b8*/ 	.word	0x00000750
        /*01bc*/ 	.word	0x000000ff
        /*01c0*/ 	.word	0x00000030
        /*01c4*/ 	.short	0x0100
        /*01c6*/ 	.byte	0x07
	.zero		1


	//   ....[9]....
        /*01c8*/ 	.word	0x00000760
        /*01cc*/ 	.word	0x000000ff
        /*01d0*/ 	.word	0x00000050
        /*01d4*/ 	.short	0x0100
        /*01d6*/ 	.byte	0x07
	.zero		1


	//   ....[10]....
        /*01d8*/ 	.word	0x00000770
        /*01dc*/ 	.word	0x000000ff
        /*01e0*/ 	.word	0x00000038
        /*01e4*/ 	.short	0x0100
        /*01e6*/ 	.byte	0x07
	.zero		1


	//   ....[11]....
        /*01e8*/ 	.word	0x00000780
        /*01ec*/ 	.word	0x000000ff
        /*01f0*/ 	.word	0x00000058
        /*01f4*/ 	.short	0x0100
        /*01f6*/ 	.byte	0x07
	.zero		1


	//   ....[12]....
        /*01f8*/ 	.word	0x00000870
        /*01fc*/ 	.word	0x000000ff
        /*0200*/ 	.word	0x00000060
        /*0204*/ 	.short	0x0100
        /*0206*/ 	.byte	0x05
	.zero		1


	//   ....[13]....
        /*0208*/ 	.word	0x00000880
        /*020c*/ 	.word	0x000000ff
        /*0210*/ 	.word	0x00000068
        /*0214*/ 	.short	0x0100
        /*0216*/ 	.byte	0x05
	.zero		1


	//   ....[14]....
        /*0218*/ 	.word	0x000009c0
        /*021c*/ 	.word	0x000000ff
        /*0220*/ 	.word	0x00000070
        /*0224*/ 	.short	0x0100
        /*0226*/ 	.byte	0x05
	.zero		1


	//   ....[15]....
        /*0228*/ 	.word	0x000009d0
        /*022c*/ 	.word	0x000000ff
        /*0230*/ 	.word	0x00000080
        /*0234*/ 	.short	0x0100
        /*0236*/ 	.byte	0x05
	.zero		1


	//   ....[16]....
        /*0238*/ 	.word	0x000009e0
        /*023c*/ 	.word	0x000000ff
        /*0240*/ 	.word	0x00000078
        /*0244*/ 	.short	0x0100
        /*0246*/ 	.byte	0x05
	.zero		1


	//   ....[17]....
        /*0248*/ 	.word	0x000009f0
        /*024c*/ 	.word	0x000000ff
        /*0250*/ 	.word	0x00000088
        /*0254*/ 	.short	0x0100
        /*0256*/ 	.byte	0x05
	.zero		1


	//   ....[18]....
        /*0258*/ 	.word	0x00000b20
        /*025c*/ 	.word	0x000000ff
        /*0260*/ 	.word	0x00000090
        /*0264*/ 	.short	0x0100
        /*0266*/ 	.byte	0x07
	.zero		1


	//   ....[19]....
        /*0268*/ 	.word	0x00000b30
        /*026c*/ 	.word	0x000000ff
        /*0270*/ 	.word	0x000000b0
        /*0274*/ 	.short	0x0100
        /*0276*/ 	.byte	0x07
	.zero		1


	//   ....[20]....
        /*0278*/ 	.word	0x00000b40
        /*027c*/ 	.word	0x000000ff
        /*0280*/ 	.word	0x00000098
        /*0284*/ 	.short	0x0100
        /*0286*/ 	.byte	0x07
	.zero		1


	//   ....[21]....
        /*0288*/ 	.word	0x00000b50
        /*028c*/ 	.word	0x000000ff
        /*0290*/ 	.word	0x000000b8
        /*0294*/ 	.short	0x0100
        /*0296*/ 	.byte	0x07
	.zero		1


	//   ....[22]....
        /*0298*/ 	.word	0x00000b60
        /*029c*/ 	.word	0x000000ff
        /*02a0*/ 	.word	0x000000a0
        /*02a4*/ 	.short	0x0100
        /*02a6*/ 	.byte	0x07
	.zero		1


	//   ....[23]....
        /*02a8*/ 	.word	0x00000b70
        /*02ac*/ 	.word	0x000000ff
        /*02b0*/ 	.word	0x000000c0
        /*02b4*/ 	.short	0x0100
        /*02b6*/ 	.byte	0x07
	.zero		1


	//   ....[24]....
        /*02b8*/ 	.word	0x00000b80
        /*02bc*/ 	.word	0x000000ff
        /*02c0*/ 	.word	0x000000a8
        /*02c4*/ 	.short	0x0100
        /*02c6*/ 	.byte	0x07
	.zero		1


	//   ....[25]....
        /*02c8*/ 	.word	0x00000b90
        /*02cc*/ 	.word	0x000000ff
        /*02d0*/ 	.word	0x000000c8
        /*02d4*/ 	.short	0x0100
        /*02d6*/ 	.byte	0x07
	.zero		1


	//   ....[26]....
        /*02d8*/ 	.word	0x00000c80
        /*02dc*/ 	.word	0x000000ff
        /*02e0*/ 	.word	0x000000d0
        /*02e4*/ 	.short	0x0100
        /*02e6*/ 	.byte	0x05
	.zero		1


	//   ....[27]....
        /*02e8*/ 	.word	0x00000c90
        /*02ec*/ 	.word	0x000000ff
        /*02f0*/ 	.word	0x000000e0
        /*02f4*/ 	.short	0x0100
        /*02f6*/ 	.byte	0x05
	.zero		1


	//   ....[28]....
        /*02f8*/ 	.word	0x00000ca0
        /*02fc*/ 	.word	0x000000ff
        /*0300*/ 	.word	0x000000d8
        /*0304*/ 	.short	0x0100
        /*0306*/ 	.byte	0x05
	.zero		1


	//   ....[29]....
        /*0308*/ 	.word	0x00000cb0
        /*030c*/ 	.word	0x000000ff
        /*0310*/ 	.word	0x000000e8
        /*0314*/ 	.short	0x0100
        /*0316*/ 	.byte	0x05
	.zero		1


	//   ....[30]....
        /*0318*/ 	.word	0x00001580
        /*031c*/ 	.word	0x00000002
        /*0320*/ 	.word	0x000000e0
        /*0324*/ 	.short	0x010a
        /*0326*/ 	.byte	0xff
	.zero		1


	//   ....[31]....
        /*0328*/ 	.word	0x000015b0
        /*032c*/ 	.word	0x00000002
        /*0330*/ 	.word	0x000000d0
        /*0334*/ 	.short	0x0101
        /*0336*/ 	.byte	0xff
	.zero		1


	//   ....[32]....
        /*0338*/ 	.word	0x00001680
        /*033c*/ 	.word	0x000000ff
        /*0340*/ 	.word	0x00000010
        /*0344*/ 	.short	0x010a
        /*0346*/ 	.byte	0x08
	.zero		1


	//   ....[33]....
        /*0348*/ 	.word	0x00001720
        /*034c*/ 	.word	0x000000ff
        /*0350*/ 	.word	0x00000010
        /*0354*/ 	.short	0x010a
        /*0356*/ 	.byte	0x21
	.zero		1


	//   ....[34]....
        /*0358*/ 	.word	0x00001870
        /*035c*/ 	.word	0x000000ff
        /*0360*/ 	.word	0x00000010
        /*0364*/ 	.short	0x010a
        /*0366*/ 	.byte	0x08
	.zero		1


	//   ....[35]....
        /*0368*/ 	.word	0x00001a40
        /*036c*/ 	.word	0x000000ff
        /*0370*/ 	.word	0x00000068
        /*0374*/ 	.short	0x0101
        /*0376*/ 	.byte	0x04
	.zero		1


	//   ....[36]....
        /*0378*/ 	.word	0x00001a60
        /*037c*/ 	.word	0x000000ff
        /*0380*/ 	.word	0x00000010
        /*0384*/ 	.short	0x010a
        /*0386*/ 	.byte	0x08
	.zero		1


	//   ....[37]....
        /*0388*/ 	.word	0x00001ae0
        /*038c*/ 	.word	0x000000ff
        /*0390*/ 	.word	0x00000010
        /*0394*/ 	.short	0x010a
        /*0396*/ 	.byte	0x21
	.zero		1


	//   ....[38]....
        /*0398*/ 	.word	0x00001c30
        /*039c*/ 	.word	0x000000ff
        /*03a0*/ 	.word	0x00000010
        /*03a4*/ 	.short	0x010a
        /*03a6*/ 	.byte	0x08
	.zero		1


	//   ....[39]....
        /*03a8*/ 	.word	0x00001e10
        /*03ac*/ 	.word	0x00000002
        /*03b0*/ 	.word	0x00000070
        /*03b4*/ 	.short	0x010a
        /*03b6*/ 	.byte	0xff
	.zero		1


	//   ....[40]....
        /*03b8*/ 	.word	0x00001ed0
        /*03bc*/ 	.word	0x00000002
        /*03c0*/ 	.word	0x00000000
        /*03c4*/ 	.short	0x0101
        /*03c6*/ 	.byte	0xff
	.zero		1


	//   ....[41]....
        /*03c8*/ 	.word	0x00002430
        /*03cc*/ 	.word	0x000000ff
        /*03d0*/ 	.word	0x00000000
        /*03d4*/ 	.short	0x010a
        /*03d6*/ 	.byte	0x04
	.zero		1


	//   ....[42]....
        /*03d8*/ 	.word	0x000024d0
        /*03dc*/ 	.word	0x00000000
        /*03e0*/ 	.word	0x00000000
        /*03e4*/ 	.short	0x010a
        /*03e6*/ 	.byte	0xff
	.zero		1


	//   ....[43]....
        /*03e8*/ 	.word	0x000025f0
        /*03ec*/ 	.word	0x00000000
        /*03f0*/ 	.word	0x000000d0
        /*03f4*/ 	.short	0x010a
        /*03f6*/ 	.byte	0xff
	.zero		1


	//   ....[44]....
        /*03f8*/ 	.word	0x00002660
        /*03fc*/ 	.word	0x00000000
        /*0400*/ 	.word	0x00000000
        /*0404*/ 	.short	0x0101
        /*0406*/ 	.byte	0xff
	.zero		1


	//   ....[45]....
        /*0408*/ 	.word	0x00002680
        /*040c*/ 	.word	0x000000ff
        /*0410*/ 	.word	0x00000080
        /*0414*/ 	.short	0x010a
        /*0416*/ 	.byte	0x05
	.zero		1


	//   ....[46]....
        /*0418*/ 	.word	0x000027a0
        /*041c*/ 	.word	0x00000000
        /*0420*/ 	.word	0x00000070
        /*0424*/ 	.short	0x010a
        /*0426*/ 	.byte	0xff
	.zero		1


	//   ....[47]....
        /*0428*/ 	.word	0x000028a0
        /*042c*/ 	.word	0x00000000
        /*0430*/ 	.word	0x00000000
        /*0434*/ 	.short	0x0101
        /*0436*/ 	.byte	0xff
	.zero		1


	//   ....[48]....
        /*0438*/ 	.word	0x00002930
        /*043c*/ 	.word	0x000000ff
        /*0440*/ 	.word	0x00000080
        /*0444*/ 	.short	0x0106
        /*0446*/ 	.byte	0x05
	.zero		1


	//   ....[49]....
        /*0448*/ 	.word	0x00002950
        /*044c*/ 	.word	0x000000ff
        /*0450*/ 	.word	0x00000080
        /*0454*/ 	.short	0x010a
        /*0456*/ 	.byte	0x05
	.zero		1


	//   ....[50]....
        /*0458*/ 	.word	0x000029e0
        /*045c*/ 	.word	0x000000ff
        /*0460*/ 	.word	0x00000080
        /*0464*/ 	.short	0x0106
        /*0466*/ 	.byte	0x04
	.zero		1


	//   ....[51]....
        /*0468*/ 	.word	0x00002a20
        /*046c*/ 	.word	0x00000000
        /*0470*/ 	.word	0x00000080
        /*0474*/ 	.short	0x010a
        /*0476*/ 	.byte	0xff
	.zero		1


	//   ....[52]....
        /*0478*/ 	.word	0x00002fe0
        /*047c*/ 	.word	0x00000000
        /*0480*/ 	.word	0x00000070
        /*0484*/ 	.short	0x010a
        /*0486*/ 	.byte	0xff
	.zero		1


	//   ....[53]....
        /*0488*/ 	.word	0x000030f0
        /*048c*/ 	.word	0x00000003
        /*0490*/ 	.word	0x00000000
        /*0494*/ 	.short	0x0101
        /*0496*/ 	.byte	0xff
	.zero		1


	//   ....[54]....
        /*0498*/ 	.word	0x00003100
        /*049c*/ 	.word	0x000000ff
        /*04a0*/ 	.word	0x00000000
        /*04a4*/ 	.short	0x010a
        /*04a6*/ 	.byte	0x07
	.zero		1


	//   ....[55]....
        /*04a8*/ 	.word	0x00003180
        /*04ac*/ 	.word	0x000000ff
        /*04b0*/ 	.word	0x000000b0
        /*04b4*/ 	.short	0x010a
        /*04b6*/ 	.byte	0x06
	.zero		1


	//   ....[56]....
        /*04b8*/ 	.word	0x00003250
        /*04bc*/ 	.word	0x000000ff
        /*04c0*/ 	.word	0x00000000
        /*04c4*/ 	.short	0x010a
        /*04c6*/ 	.byte	0x0b
	.zero		1


	//   ....[57]....
        /*04c8*/ 	.word	0x00003380
        /*04cc*/ 	.word	0x000000ff
        /*04d0*/ 	.word	0x00000000
        /*04d4*/ 	.short	0x010a
        /*04d6*/ 	.byte	0x22
	.zero		1


	//   ....[58]....
        /*04d8*/ 	.word	0x00003760
        /*04dc*/ 	.word	0x000000ff
        /*04e0*/ 	.word	0x00000000
        /*04e4*/ 	.short	0x010a
        /*04e6*/ 	.byte	0x06
	.zero		1


	//   ....[59]....
        /*04e8*/ 	.word	0x000037f0
        /*04ec*/ 	.word	0x000000ff
        /*04f0*/ 	.word	0x00000000
        /*04f4*/ 	.short	0x010a
        /*04f6*/ 	.byte	0x06
	.zero		1


	//   ....[60]....
        /*04f8*/ 	.word	0x00003880
        /*04fc*/ 	.word	0x000000ff
        /*0500*/ 	.word	0x00000000
        /*0504*/ 	.short	0x010a
        /*0506*/ 	.byte	0x06
	.zero		1


	//   ....[61]....
        /*0508*/ 	.word	0x00003910
        /*050c*/ 	.word	0x000000ff
        /*0510*/ 	.word	0x00000000
        /*0514*/ 	.short	0x010a
        /*0516*/ 	.byte	0x07
	.zero		1


	//   ....[62]....
        /*0518*/ 	.word	0x00003d60
        /*051c*/ 	.word	0x00000000
        /*0520*/ 	.word	0x00000070
        /*0524*/ 	.short	0x010a
        /*0526*/ 	.byte	0xff
	.zero		1


	//   ....[63]....
        /*0528*/ 	.word	0x00003e20
        /*052c*/ 	.word	0x00000000
        /*0530*/ 	.word	0x00000000
        /*0534*/ 	.short	0x0101
        /*0536*/ 	.byte	0xff
	.zero		1


	//   ....[64]....
        /*0538*/ 	.word	0x00004140
        /*053c*/ 	.word	0x000000ff
        /*0540*/ 	.word	0x00000068
        /*0544*/ 	.short	0x010a
        /*0546*/ 	.byte	0x07
	.zero		1


	//   ....[65]....
        /*0548*/ 	.word	0x00004340
        /*054c*/ 	.word	0x000000ff
        /*0550*/ 	.word	0x00000040
        /*0554*/ 	.short	0x010a
        /*0556*/ 	.byte	0x07
	.zero		1


	//   ....[66]....
        /*0558*/ 	.word	0x000044c0
        /*055c*/ 	.word	0x000000ff
        /*0560*/ 	.word	0x00000020
        /*0564*/ 	.short	0x010b
        /*0566*/ 	.byte	0x07
	.zero		1


	//   ....[67]....
        /*0568*/ 	.word	0x000044d0
        /*056c*/ 	.word	0x000000ff
        /*0570*/ 	.word	0x00000000
        /*0574*/ 	.short	0x0101
        /*0576*/ 	.byte	0x15
	.zero		1


	//   ....[68]....
        /*0578*/ 	.word	0x000044e0
        /*057c*/ 	.word	0x000000ff
        /*0580*/ 	.word	0x00000048
        /*0584*/ 	.short	0x010a
        /*0586*/ 	.byte	0x07
	.zero		1


	//   ....[69]....
        /*0588*/ 	.word	0x00004620
        /*058c*/ 	.word	0x000000ff
        /*0590*/ 	.word	0x00000028
        /*0594*/ 	.short	0x010b
        /*0596*/ 	.byte	0x07
	.zero		1


	//   ....[70]....
        /*0598*/ 	.word	0x00004630
        /*059c*/ 	.word	0x000000ff
        /*05a0*/ 	.word	0x00000000
        /*05a4*/ 	.short	0x0101
        /*05a6*/ 	.byte	0x0f
	.zero		1


	//   ....[71]....
        /*05a8*/ 	.word	0x00004640
        /*05ac*/ 	.word	0x000000ff
        /*05b0*/ 	.word	0x00000050
        /*05b4*/ 	.short	0x010a
        /*05b6*/ 	.byte	0x07
	.zero		1


	//   ....[72]....
        /*05b8*/ 	.word	0x00004790
        /*05bc*/ 	.word	0x000000ff
        /*05c0*/ 	.word	0x00000030
        /*05c4*/ 	.short	0x010b
        /*05c6*/ 	.byte	0x07
	.zero		1


	//   ....[73]....
        /*05c8*/ 	.word	0x000047a0
        /*05cc*/ 	.word	0x000000ff
        /*05d0*/ 	.word	0x00000000
        /*05d4*/ 	.short	0x0101
        /*05d6*/ 	.byte	0x0e
	.zero		1


	//   ....[74]....
        /*05d8*/ 	.word	0x000047b0
        /*05dc*/ 	.word	0x000000ff
        /*05e0*/ 	.word	0x00000058
        /*05e4*/ 	.short	0x010a
        /*05e6*/ 	.byte	0x07
	.zero		1


	//   ....[75]....
        /*05e8*/ 	.word	0x00004910
        /*05ec*/ 	.word	0x000000ff
        /*05f0*/ 	.word	0x00000038
        /*05f4*/ 	.short	0x010b
        /*05f6*/ 	.byte	0x07
	.zero		1


	//   ....[76]....
        /*05f8*/ 	.word	0x00004920
        /*05fc*/ 	.word	0x000000ff
        /*0600*/ 	.word	0x00000000
        /*0604*/ 	.short	0x0101
        /*0606*/ 	.byte	0x0d
	.zero		1


	//   ....[77]....
        /*0608*/ 	.word	0x00004930
        /*060c*/ 	.word	0x000000ff
        /*0610*/ 	.word	0x00000040
        /*0614*/ 	.short	0x010a
        /*0616*/ 	.byte	0x07
	.zero		1


	//   ....[78]....
        /*0618*/ 	.word	0x00004a80
        /*061c*/ 	.word	0x000000ff
        /*0620*/ 	.word	0x00000020
        /*0624*/ 	.short	0x010b
        /*0626*/ 	.byte	0x07
	.zero		1


	//   ....[79]....
        /*0628*/ 	.word	0x00004a90
        /*062c*/ 	.word	0x000000ff
        /*0630*/ 	.word	0x00000000
        /*0634*/ 	.short	0x0101
        /*0636*/ 	.byte	0x15
	.zero		1


	//   ....[80]....
        /*0638*/ 	.word	0x00004aa0
        /*063c*/ 	.word	0x000000ff
        /*0640*/ 	.word	0x00000048
        /*0644*/ 	.short	0x010a
        /*0646*/ 	.byte	0x07
	.zero		1


	//   ....[81]....
        /*0648*/ 	.word	0x00004bf0
        /*064c*/ 	.word	0x000000ff
        /*0650*/ 	.word	0x00000028
        /*0654*/ 	.short	0x010b
        /*0656*/ 	.byte	0x07
	.zero		1


	//   ....[82]....
        /*0658*/ 	.word	0x00004c00
        /*065c*/ 	.word	0x000000ff
        /*0660*/ 	.word	0x00000000
        /*0664*/ 	.short	0x0101
        /*0666*/ 	.byte	0x0f
	.zero		1


	//   ....[83]....
        /*0668*/ 	.word	0x00004c10
        /*066c*/ 	.word	0x000000ff
        /*0670*/ 	.word	0x00000050
        /*0674*/ 	.short	0x010a
        /*0676*/ 	.byte	0x07
	.zero		1


	//   ....[84]....
        /*0678*/ 	.word	0x00004d90
        /*067c*/ 	.word	0x000000ff
        /*0680*/ 	.word	0x00000030
        /*0684*/ 	.short	0x010b
        /*0686*/ 	.byte	0x07
	.zero		1


	//   ....[85]....
        /*0688*/ 	.word	0x00004dd0
        /*068c*/ 	.word	0x000000ff
        /*0690*/ 	.word	0x00000000
        /*0694*/ 	.short	0x0101
        /*0696*/ 	.byte	0x0e
	.zero		1


	//   ....[86]....
        /*0698*/ 	.word	0x00004e10
        /*069c*/ 	.word	0x000000ff
        /*06a0*/ 	.word	0x00000058
        /*06a4*/ 	.short	0x010a
        /*06a6*/ 	.byte	0x07
	.zero		1


	//   ....[87]....
        /*06a8*/ 	.word	0x00005040
        /*06ac*/ 	.word	0x000000ff
        /*06b0*/ 	.word	0x00000038
        /*06b4*/ 	.short	0x010b
        /*06b6*/ 	.byte	0x07
	.zero		1


	//   ....[88]....
        /*06b8*/ 	.word	0x00005060
        /*06bc*/ 	.word	0x000000ff
        /*06c0*/ 	.word	0x00000000
        /*06c4*/ 	.short	0x0101
        /*06c6*/ 	.byte	0x0d
	.zero		1


	//   ....[89]....
        /*06c8*/ 	.word	0x00005080
        /*06cc*/ 	.word	0x000000ff
        /*06d0*/ 	.word	0x00000040
        /*06d4*/ 	.short	0x010a
        /*06d6*/ 	.byte	0x07
	.zero		1


	//   ....[90]....
        /*06d8*/ 	.word	0x000050a0
        /*06dc*/ 	.word	0x000000ff
        /*06e0*/ 	.word	0x00000048
        /*06e4*/ 	.short	0x010a
        /*06e6*/ 	.byte	0x07
	.zero		1


	//   ....[91]....
        /*06e8*/ 	.word	0x000050c0
        /*06ec*/ 	.word	0x000000ff
        /*06f0*/ 	.word	0x00000050
        /*06f4*/ 	.short	0x010a
        /*06f6*/ 	.byte	0x07
	.zero		1


	//   ....[92]....
        /*06f8*/ 	.word	0x00005110
        /*06fc*/ 	.word	0x00000002
        /*0700*/ 	.word	0x00000058
        /*0704*/ 	.short	0x010a
        /*0706*/ 	.byte	0xff
	.zero		1


	//   ....[93]....
        /*0708*/ 	.word	0x00005470
        /*070c*/ 	.word	0x00000000
        /*0710*/ 	.word	0x00000070
        /*0714*/ 	.short	0x010a
        /*0716*/ 	.byte	0xff
	.zero		1


	//   ....[94]....
        /*0718*/ 	.word	0x00005580
        /*071c*/ 	.word	0x00000000
        /*0720*/ 	.word	0x00000000
        /*0724*/ 	.short	0x0101
        /*0726*/ 	.byte	0xff
	.zero		1


	//   ....[95]....
        /*0728*/ 	.word	0x00006000
        /*072c*/ 	.word	0x000000ff
        /*0730*/ 	.word	0x00000020
        /*0734*/ 	.short	0x010a
        /*0736*/ 	.byte	0x30
	.zero		1


	//   ....[96]....
        /*0738*/ 	.word	0x00006030
        /*073c*/ 	.word	0x00000053
        /*0740*/ 	.word	0x00000090
        /*0744*/ 	.short	0x010a
        /*0746*/ 	.byte	0xff
	.zero		1


	//   ....[97]....
        /*0748*/ 	.word	0x000061a0
        /*074c*/ 	.word	0x000000ff
        /*0750*/ 	.word	0x00000020
        /*0754*/ 	.short	0x010a
        /*0756*/ 	.byte	0x30
	.zero		1


	//   ....[98]....
        /*0758*/ 	.word	0x000062a0
        /*075c*/ 	.word	0x00000053
        /*0760*/ 	.word	0x00000090
        /*0764*/ 	.short	0x010a
        /*0766*/ 	.byte	0xff
	.zero		1


	//   ....[99]....
        /*0768*/ 	.word	0x00006aa0
        /*076c*/ 	.word	0x00000000
        /*0770*/ 	.word	0x00000000
        /*0774*/ 	.short	0x0101
        /*0776*/ 	.byte	0xff
	.zero		1


	//   ....[100]....
        /*0778*/ 	.word	0x00006ab0
        /*077c*/ 	.word	0x00000002
        /*0780*/ 	.word	0x00000020
        /*0784*/ 	.short	0x010a
        /*0786*/ 	.byte	0xff
	.zero		1


	//   ....[101]....
        /*0788*/ 	.word	0x00006b80
        /*078c*/ 	.word	0x00000002
        /*0790*/ 	.word	0x00000020
        /*0794*/ 	.short	0x010a
        /*0796*/ 	.byte	0xff
	.zero		1


	//   ....[102]....
        /*0798*/ 	.word	0x00007400
        /*079c*/ 	.word	0x00000015
        /*07a0*/ 	.word	0x00000000
        /*07a4*/ 	.short	0x0101
        /*07a6*/ 	.byte	0xff
	.zero		1


	//   ....[103]....
        /*07a8*/ 	.word	0x00007420
        /*07ac*/ 	.word	0x00000000
        /*07b0*/ 	.word	0x00000020
        /*07b4*/ 	.short	0x010a
        /*07b6*/ 	.byte	0xff
	.zero		1


	//   ....[104]....
        /*07b8*/ 	.word	0x000074e0
        /*07bc*/ 	.word	0x00000000
        /*07c0*/ 	.word	0x00000020
        /*07c4*/ 	.short	0x010a
        /*07c6*/ 	.byte	0xff
	.zero		1


	//   ....[105]....
        /*07c8*/ 	.word	0x00007d70
        /*07cc*/ 	.word	0x00000015
        /*07d0*/ 	.word	0x00000000
        /*07d4*/ 	.short	0x0101
        /*07d6*/ 	.byte	0xff
	.zero		1


	//   ....[106]....
        /*07d8*/ 	.word	0x00007d90
        /*07dc*/ 	.word	0x00000000
        /*07e0*/ 	.word	0x00000020
        /*07e4*/ 	.short	0x010a
        /*07e6*/ 	.byte	0xff
	.zero		1


	//   ....[107]....
        /*07e8*/ 	.word	0x00007e50
        /*07ec*/ 	.word	0x00000000
        /*07f0*/ 	.word	0x00000020
        /*07f4*/ 	.short	0x010a
        /*07f6*/ 	.byte	0xff
	.zero		1


	//   ....[108]....
        /*07f8*/ 	.word	0x00008710
        /*07fc*/ 	.word	0x00000015
        /*0800*/ 	.word	0x00000000
        /*0804*/ 	.short	0x0101
        /*0806*/ 	.byte	0xff
	.zero		1


	//   ....[109]....
        /*0808*/ 	.word	0x00008730
        /*080c*/ 	.word	0x00000000
        /*0810*/ 	.word	0x00000020
        /*0814*/ 	.short	0x010a
        /*0816*/ 	.byte	0xff
	.zero		1


	//   ....[110]....
        /*0818*/ 	.word	0x000087f0
        /*081c*/ 	.word	0x00000000
        /*0820*/ 	.word	0x00000020
        /*0824*/ 	.short	0x010a
        /*0826*/ 	.byte	0xff
	.zero		1


	//   ....[111]....
        /*0828*/ 	.word	0x000090f0
        /*082c*/ 	.word	0x00000015
        /*0830*/ 	.word	0x00000000
        /*0834*/ 	.short	0x0101
        /*0836*/ 	.byte	0xff
	.zero		1


	//   ....[112]....
        /*0838*/ 	.word	0x00009110
        /*083c*/ 	.word	0x00000000
        /*0840*/ 	.word	0x00000020
        /*0844*/ 	.short	0x010a
        /*0846*/ 	.byte	0xff
	.zero		1


	//   ....[113]....
        /*0848*/ 	.word	0x000091d0
        /*084c*/ 	.word	0x00000000
        /*0850*/ 	.word	0x00000020
        /*0854*/ 	.short	0x010a
        /*0856*/ 	.byte	0xff
	.zero		1


	//   ....[114]....
        /*0858*/ 	.word	0x00009aa0
        /*085c*/ 	.word	0x00000015
        /*0860*/ 	.word	0x00000000
        /*0864*/ 	.short	0x0101
        /*0866*/ 	.byte	0xff
	.zero		1


	//   ....[115]....
        /*0868*/ 	.word	0x00009ac0
        /*086c*/ 	.word	0x00000000
        /*0870*/ 	.word	0x00000020
        /*0874*/ 	.short	0x010a
        /*0876*/ 	.byte	0xff
	.zero		1


	//   ....[116]....
        /*0878*/ 	.word	0x00009b80
        /*087c*/ 	.word	0x00000000
        /*0880*/ 	.word	0x00000020
        /*0884*/ 	.short	0x010a
        /*0886*/ 	.byte	0xff
	.zero		1


	//   ....[117]....
        /*0888*/ 	.word	0x0000a450
        /*088c*/ 	.word	0x00000015
        /*0890*/ 	.word	0x00000000
        /*0894*/ 	.short	0x0101
        /*0896*/ 	.byte	0xff
	.zero		1


	//   ....[118]....
        /*0898*/ 	.word	0x0000a470
        /*089c*/ 	.word	0x00000000
        /*08a0*/ 	.word	0x00000020
        /*08a4*/ 	.short	0x010a
        /*08a6*/ 	.byte	0xff
	.zero		1


	//   ....[119]....
        /*08a8*/ 	.word	0x0000a530
        /*08ac*/ 	.word	0x00000000
        /*08b0*/ 	.word	0x00000020
        /*08b4*/ 	.short	0x010a
        /*08b6*/ 	.byte	0xff
	.zero		1


	//   ....[120]....
        /*08b8*/ 	.word	0x0000a8a0
        /*08bc*/ 	.word	0x000000ff
        /*08c0*/ 	.word	0x00000000
        /*08c4*/ 	.short	0x0101
        /*08c6*/ 	.byte	0x05
	.zero		1


	//   ....[121]....
        /*08c8*/ 	.word	0x0000ae10
        /*08cc*/ 	.word	0x00000000
        /*08d0*/ 	.word	0x00000000
        /*08d4*/ 	.short	0x0101
        /*08d6*/ 	.byte	0xff
	.zero		1


	//   ....[122]....
        /*08d8*/ 	.word	0x0000b080
        /*08dc*/ 	.word	0x000000ff
        /*08e0*/ 	.word	0x00000000
        /*08e4*/ 	.short	0x0101
        /*08e6*/ 	.byte	0x04
	.zero		1


	//   ....[123]....
        /*08e8*/ 	.word	0x0000b0a0
        /*08ec*/ 	.word	0x00000002
        /*08f0*/ 	.word	0x000000e0
        /*08f4*/ 	.short	0x010a
        /*08f6*/ 	.byte	0xff
	.zero		1


	//   ....[124]....
        /*08f8*/ 	.word	0x0000b100
        /*08fc*/ 	.word	0x00000002
        /*0900*/ 	.word	0x00000010
        /*0904*/ 	.short	0x010a
        /*0906*/ 	.byte	0xff
	.zero		1


	//   ....[125]....
        /*0908*/ 	.word	0x0000b160
        /*090c*/ 	.word	0x00000002
        /*0910*/ 	.word	0x00000010
        /*0914*/ 	.short	0x010a
        /*0916*/ 	.byte	0xff
	.zero		1


	//   ....[126]....
        /*0918*/ 	.word	0x0000b1b0
        /*091c*/ 	.word	0x00000002
        /*0920*/ 	.word	0x00000070
        /*0924*/ 	.short	0x010a
        /*0926*/ 	.byte	0xff
	.zero		1


	//   ....[127]....
        /*0928*/ 	.word	0x0000b210
        /*092c*/ 	.word	0x00000000
        /*0930*/ 	.word	0x00000000
        /*0934*/ 	.short	0x010a
        /*0936*/ 	.byte	0xff
	.zero		1


	//   ....[128]....
        /*0938*/ 	.word	0x0000b260
        /*093c*/ 	.word	0x00000000
        /*0940*/ 	.word	0x000000d0
        /*0944*/ 	.short	0x010a
        /*0946*/ 	.byte	0xff
	.zero		1


	//   ....[129]....
        /*0948*/ 	.word	0x0000b2c0
        /*094c*/ 	.word	0x00000000
        /*0950*/ 	.word	0x00000080
        /*0954*/ 	.short	0x010a
        /*0956*/ 	.byte	0xff
	.zero		1


	//   ....[130]....
        /*0958*/ 	.word	0x0000b310
        /*095c*/ 	.word	0x00000000
        /*0960*/ 	.word	0x00000070
        /*0964*/ 	.short	0x010a
        /*0966*/ 	.byte	0xff
	.zero		1


	//   ....[131]....
        /*0968*/ 	.word	0x0000b370
        /*096c*/ 	.word	0x00000000
        /*0970*/ 	.word	0x00000080
        /*0974*/ 	.short	0x010a
        /*0976*/ 	.byte	0xff
	.zero		1


	//   ....[132]....
        /*0978*/ 	.word	0x0000b3c0
        /*097c*/ 	.word	0x00000000
        /*0980*/ 	.word	0x00000070
        /*0984*/ 	.short	0x010a
        /*0986*/ 	.byte	0xff
	.zero		1


	//   ....[133]....
        /*0988*/ 	.word	0x0000b420
        /*098c*/ 	.word	0x00000002
        /*0990*/ 	.word	0x000000b0
        /*0994*/ 	.short	0x010a
        /*0996*/ 	.byte	0xff
	.zero		1


	//   ....[134]....
        /*0998*/ 	.word	0x0000b480
        /*099c*/ 	.word	0x00000000
        /*09a0*/ 	.word	0x00000000
        /*09a4*/ 	.short	0x010a
        /*09a6*/ 	.byte	0xff
	.zero		1


	//   ....[135]....
        /*09a8*/ 	.word	0x0000b4e0
        /*09ac*/ 	.word	0x00000000
        /*09b0*/ 	.word	0x00000000
        /*09b4*/ 	.short	0x010a
        /*09b6*/ 	.byte	0xff
	.zero		1


	//   ....[136]....
        /*09b8*/ 	.word	0x0000b540
        /*09bc*/ 	.word	0x00000000
        /*09c0*/ 	.word	0x00000000
        /*09c4*/ 	.short	0x010a
        /*09c6*/ 	.byte	0xff
	.zero		1


	//   ....[137]....
        /*09c8*/ 	.word	0x0000b5a0
        /*09cc*/ 	.word	0x00000000
        /*09d0*/ 	.word	0x00000000
        /*09d4*/ 	.short	0x010a
        /*09d6*/ 	.byte	0xff
	.zero		1


	//   ....[138]....
        /*09d8*/ 	.word	0x0000b600
        /*09dc*/ 	.word	0x00000000
        /*09e0*/ 	.word	0x00000000
        /*09e4*/ 	.short	0x010a
        /*09e6*/ 	.byte	0xff
	.zero		1


	//   ....[139]....
        /*09e8*/ 	.word	0x0000b650
        /*09ec*/ 	.word	0x00000000
        /*09f0*/ 	.word	0x00000070
        /*09f4*/ 	.short	0x010a
        /*09f6*/ 	.byte	0xff
	.zero		1


	//   ....[140]....
        /*09f8*/ 	.word	0x0000b6b0
        /*09fc*/ 	.word	0x00000000
        /*0a00*/ 	.word	0x00000068
        /*0a04*/ 	.short	0x010a
        /*0a06*/ 	.byte	0xff
	.zero		1


	//   ....[141]....
        /*0a08*/ 	.word	0x0000b710
        /*0a0c*/ 	.word	0x00000000
        /*0a10*/ 	.word	0x00000040
        /*0a14*/ 	.short	0x010a
        /*0a16*/ 	.byte	0xff
	.zero		1


	//   ....[142]....
        /*0a18*/ 	.word	0x0000b770
        /*0a1c*/ 	.word	0x00000000
        /*0a20*/ 	.word	0x00000048
        /*0a24*/ 	.short	0x010a
        /*0a26*/ 	.byte	0xff
	.zero		1


	//   ....[143]....
        /*0a28*/ 	.word	0x0000b7d0
        /*0a2c*/ 	.word	0x00000000
        /*0a30*/ 	.word	0x00000050
        /*0a34*/ 	.short	0x010a
        /*0a36*/ 	.byte	0xff
	.zero		1


	//   ....[144]....
        /*0a38*/ 	.word	0x0000b830
        /*0a3c*/ 	.word	0x00000000
        /*0a40*/ 	.word	0x00000058
        /*0a44*/ 	.short	0x010a
        /*0a46*/ 	.byte	0xff
	.zero		1


	//   ....[145]....
        /*0a48*/ 	.word	0x0000b890
        /*0a4c*/ 	.word	0x00000000
        /*0a50*/ 	.word	0x00000040
        /*0a54*/ 	.short	0x010a
        /*0a56*/ 	.byte	0xff
	.zero		1


	//   ....[146]....
        /*0a58*/ 	.word	0x0000b8f0
        /*0a5c*/ 	.word	0x00000000
        /*0a60*/ 	.word	0x00000048
        /*0a64*/ 	.short	0x010a
        /*0a66*/ 	.byte	0xff
	.zero		1


	//   ....[147]....
        /*0a68*/ 	.word	0x0000b950
        /*0a6c*/ 	.word	0x00000000
        /*0a70*/ 	.word	0x00000050
        /*0a74*/ 	.short	0x010a
        /*0a76*/ 	.byte	0xff
	.zero		1


	//   ....[148]....
        /*0a78*/ 	.word	0x0000b9b0
        /*0a7c*/ 	.word	0x00000000
        /*0a80*/ 	.word	0x00000058
        /*0a84*/ 	.short	0x010a
        /*0a86*/ 	.byte	0xff
	.zero		1


	//   ....[149]....
        /*0a88*/ 	.word	0x0000ba10
        /*0a8c*/ 	.word	0x00000000
        /*0a90*/ 	.word	0x00000040
        /*0a94*/ 	.short	0x010a
        /*0a96*/ 	.byte	0xff
	.zero		1


	//   ....[150]....
        /*0a98*/ 	.word	0x0000ba70
        /*0a9c*/ 	.word	0x00000000
        /*0aa0*/ 	.word	0x00000048
        /*0aa4*/ 	.short	0x010a
        /*0aa6*/ 	.byte	0xff
	.zero		1


	//   ....[151]....
        /*0aa8*/ 	.word	0x0000bad0
        /*0aac*/ 	.word	0x00000002
        /*0ab0*/ 	.word	0x00000050
        /*0ab4*/ 	.short	0x010a
        /*0ab6*/ 	.byte	0xff
	.zero		1


	//   ....[152]....
        /*0ab8*/ 	.word	0x0000bb20
        /*0abc*/ 	.word	0x00000000
        /*0ac0*/ 	.word	0x00000070
        /*0ac4*/ 	.short	0x010a
        /*0ac6*/ 	.byte	0xff
	.zero		1


	//   ....[153]....
        /*0ac8*/ 	.word	0x0000bb80
        /*0acc*/ 	.word	0x00000000
        /*0ad0*/ 	.word	0x00000020
        /*0ad4*/ 	.short	0x010a
        /*0ad6*/ 	.byte	0xff
	.zero		1


	//   ....[154]....
        /*0ad8*/ 	.word	0x0000bbd0
        /*0adc*/ 	.word	0x00000053
        /*0ae0*/ 	.word	0x00000090
        /*0ae4*/ 	.short	0x010a
        /*0ae6*/ 	.byte	0xff
	.zero		1


	//   ....[155]....
        /*0ae8*/ 	.word	0x0000bc20
        /*0aec*/ 	.word	0x00000002
        /*0af0*/ 	.word	0x00000020
        /*0af4*/ 	.short	0x010a
        /*0af6*/ 	.byte	0xff
	.zero		1


	//   ....[156]....
        /*0af8*/ 	.word	0x0000bc70
        /*0afc*/ 	.word	0x00000000
        /*0b00*/ 	.word	0x00000020
        /*0b04*/ 	.short	0x010a
        /*0b06*/ 	.byte	0xff
	.zero		1


	//   ....[157]....
        /*0b08*/ 	.word	0x0000bcc0
        /*0b0c*/ 	.word	0x00000000
        /*0b10*/ 	.word	0x00000020
        /*0b14*/ 	.short	0x010a
        /*0b16*/ 	.byte	0xff
	.zero		1


	//   ....[158]....
        /*0b18*/ 	.word	0x0000bd10
        /*0b1c*/ 	.word	0x00000000
        /*0b20*/ 	.word	0x00000020
        /*0b24*/ 	.short	0x010a
        /*0b26*/ 	.byte	0xff
	.zero		1


	//   ....[159]....
        /*0b28*/ 	.word	0x0000bd60
        /*0b2c*/ 	.word	0x00000000
        /*0b30*/ 	.word	0x00000020
        /*0b34*/ 	.short	0x010a
        /*0b36*/ 	.byte	0xff
	.zero		1


	//   ....[160]....
        /*0b38*/ 	.word	0x0000bdb0
        /*0b3c*/ 	.word	0x00000000
        /*0b40*/ 	.word	0x00000020
        /*0b44*/ 	.short	0x010a
        /*0b46*/ 	.byte	0xff
	.zero		1


	//   ....[161]....
        /*0b48*/ 	.word	0x0000be00
        /*0b4c*/ 	.word	0x00000000
        /*0b50*/ 	.word	0x00000020
        /*0b54*/ 	.short	0x010a
        /*0b56*/ 	.byte	0xff
	.zero		1


	//----- nvinfo : EIATTR_NUM_MBARRIERS
	.align		4
.L_47:
        /*0b58*/ 	.byte	0x03, 0x38
        /*0b5a*/ 	.short	0x001e


	//----- nvinfo : EIATTR_EXIT_INSTR_OFFSETS
	.align		4
        /*0b5c*/ 	.byte	0x04, 0x1c
        /*0b5e*/ 	.short	(.L_49 - .L_48)


	//   ....[0]....
.L_48:
        /*0b60*/ 	.word	0x00002500


	//   ....[1]....
        /*0b64*/ 	.word	0x000029f0


	//   ....[2]....
        /*0b68*/ 	.word	0x00002a50


	//   ....[3]....
        /*0b6c*/ 	.word	0x00003b70


	//   ....[4]....
        /*0b70*/ 	.word	0x00005140


	//   ....[5]....
        /*0b74*/ 	.word	0x00005180


	//   ....[6]....
        /*0b78*/ 	.word	0x0000af70


	//   ....[7]....
        /*0b7c*/ 	.word	0x0000aff0


	//   ....[8]....
        /*0b80*/ 	.word	0x0000b020


	//   ....[9]....
        /*0b84*/ 	.word	0x0000b090


	//----- nvinfo : EIATTR_MAX_THREADS
	.align		4
.L_49:
        /*0b88*/ 	.byte	0x04, 0x05
        /*0b8a*/ 	.short	(.L_51 - .L_50)
.L_50:
        /*0b8c*/ 	.word	0x00000100
        /*0b90*/ 	.word	0x00000001
        /*0b94*/ 	.word	0x00000001


	//----- nvinfo : EIATTR_CRS_STACK_SIZE
	.align		4
.L_51:
        /*0b98*/ 	.byte	0x04, 0x1e
        /*0b9a*/ 	.short	(.L_53 - .L_52)
.L_52:
        /*0b9c*/ 	.word	0x00000000


	//----- nvinfo : EIATTR_CBANK_PARAM_SIZE
	.align		4
.L_53:
        /*0ba0*/ 	.byte	0x03, 0x19
        /*0ba2*/ 	.short	0x0800


	//----- nvinfo : EIATTR_PARAM_CBANK
	.align		4
        /*0ba4*/ 	.byte	0x04, 0x0a
        /*0ba6*/ 	.short	(.L_55 - .L_54)
	.align		4
.L_54:
        /*0ba8*/ 	.word	index@(.nv.constant0._ZN7cutlass13device_kernelINS_4gemm6kernel13GemmUniversalIN4cute5tupleIJiiiiEEENS1_10collective13CollectiveMmaINS1_35MainloopSm100TmaUmmaWarpSpecializedILi2ELi2ELi4ENS5_IJNS4_1CILi1EEESB_SB_EEEEENS5_IJNSA_ILi64EEENSA_ILi256EEESE_EEENS_10tfloat32_tENS5_IJlSB_lEEESH_SI_NS4_8TiledMMAINS4_8MMA_AtomIJNS4_17SM100_MMA_TF32_SSISH_SH_fLi64ELi256ELNS4_4UMMA5MajorE0ELSN_0ELNSM_7ScaleInE0ELSO_0EEEEEENS4_6LayoutISC_NS5_IJNSA_ILi0EEESS_SS_EEEEENS5_IJNS4_10UnderscoreESV_SV_EEEEENS4_13SM90_TMA_LOADENS4_14ComposedLayoutINS4_7SwizzleILi3ELi4ELi3EEENS4_18smem_ptr_flag_bitsILi32EEENSR_INS5_IJNSA_ILi8EEENSA_ILi32EEEEEENS5_IJS15_SB_EEEEEEEvNS4_8identityESY_S19_vS1A_EENS_8epilogue10collective18CollectiveEpilogueINS1C_23Sm100TmaWarpSpecializedILi4ELi2ELi16ELb1ELb0EEEJSG_NS5_IJNSR_ISE_SB_EENSR_IS15_SB_EEEEESH_SI_SH_SI_NS1C_6fusion15FusionCallbacksIS1G_NS1K_17LinearCombinationISH_fSH_fLNS_15FloatRoundStyleE2EEESG_S1J_JEEENS4_5SM1004TMEM4LOAD26SM100_TMEM_LOAD_16dp128b8xESY_S19_NS4_17SM75_U32x4_LDSM_NENS4_14SM90_TMA_STOREES19_NS4_17SM90_U32x4_STSM_NENS4_39AutoVectorizingCopyWithAssumedAlignmentILi128EEEEEEvvEEEEvNT_6ParamsE)
        /*0bac*/ 	.short	0x0380
        /*0bae*/ 	.short	0x0800


	//----- nvinfo : EIATTR_SW_WAR
	.align		4
.L_55:
        /*0bb0*/ 	.byte	0x04, 0x36
        /*0bb2*/ 	.short	(.L_57 - .L_56)
.L_56:
        /*0bb4*/ 	.word	0x00000008
.L_57:


//--------------------- .nv.callgraph             --------------------------
	.section	.nv.callgraph,"",@"SHT_CUDA_CALLGRAPH"
	.align	4
	.sectionentsize	8
	.align		4
        /*0000*/ 	.word	0x00000000
	.align		4
        /*0004*/ 	.word	0xffffffff
	.align		4
        /*0008*/ 	.word	index@(_ZN7cutlass13device_kernelINS_4gemm6kernel13GemmUniversalIN4cute5tupleIJiiiiEEENS1_10collective13CollectiveMmaINS1_35MainloopSm100TmaUmmaWarpSpecializedILi2ELi2ELi4ENS5_IJNS4_1CILi1EEESB_SB_EEEEENS5_IJNSA_ILi64EEENSA_ILi256EEESE_EEENS_10tfloat32_tENS5_IJlSB_lEEESH_SI_NS4_8TiledMMAINS4_8MMA_AtomIJNS4_17SM100_MMA_TF32_SSISH_SH_fLi64ELi256ELNS4_4UMMA5MajorE0ELSN_0ELNSM_7ScaleInE0ELSO_0EEEEEENS4_6LayoutISC_NS5_IJNSA_ILi0EEESS_SS_EEEEENS5_IJNS4_10UnderscoreESV_SV_EEEEENS4_13SM90_TMA_LOADENS4_14ComposedLayoutINS4_7SwizzleILi3ELi4ELi3EEENS4_18smem_ptr_flag_bitsILi32EEENSR_INS5_IJNSA_ILi8EEENSA_ILi32EEEEEENS5_IJS15_SB_EEEEEEEvNS4_8identityESY_S19_vS1A_EENS_8epilogue10collective18CollectiveEpilogueINS1C_23Sm100TmaWarpSpecializedILi4ELi2ELi16ELb1ELb0EEEJSG_NS5_IJNSR_ISE_SB_EENSR_IS15_SB_EEEEESH_SI_SH_SI_NS1C_6fusion15FusionCallbacksIS1G_NS1K_17LinearCombinationISH_fSH_fLNS_15FloatRoundStyleE2EEESG_S1J_JEEENS4_5SM1004TMEM4LOAD26SM100_TMEM_LOAD_16dp128b8xESY_S19_NS4_17SM75_U32x4_LDSM_NENS4_14SM90_TMA_STOREES19_NS4_17SM90_U32x4_STSM_NENS4_39AutoVectorizingCopyWithAssumedAlignmentILi128EEEEEEvvEEEEvNT_6ParamsE)
	.align		4
        /*000c*/ 	.word	index@(__assertfail)
	.align		4
        /*0010*/ 	.word	0x00000000
	.align		4
        /*0014*/ 	.word	0xfffffffe
	.align		4
        /*0018*/ 	.word	0x00000000
	.align		4
        /*001c*/ 	.word	0xfffffffd
	.align		4
        /*0020*/ 	.word	0x00000000
	.align		4
        /*0024*/ 	.word	0xfffffffc


//--------------------- .nv.constant4             --------------------------
	.section	.nv.constant4,"a",@progbits
	.align	8
	.align		8
.nv.constant4:
        /*0000*/ 	.dword	__assertfail
	.align		8
        /*0008*/ 	.dword	__unnamed_1
	.align		8
        /*0010*/ 	.dword	__unnamed_2
	.align		8
        /*0018*/ 	.dword	_ZN40_INTERNAL_46514469_4_k_cu_1fd85b7b_327224cuda3std3__45__cpo5beginE
	.align		8
        /*0020*/ 	.dword	_ZN40_INTERNAL_46514469_4_k_cu_1fd85b7b_327224cuda3std3__45__cpo3endE
	.align		8
        /*0028*/ 	.dword	_ZN40_INTERNAL_46514469_4_k_cu_1fd85b7b_327224cuda3std3__45__cpo6cbeginE
	.align		8
        /*0030*/ 	.dword	_ZN40_INTERNAL_46514469_4_k_cu_1fd85b7b_327224cuda3std3__45__cpo4cendE
	.align		8
        /*0038*/ 	.dword	_ZN40_INTERNAL_46514469_4_k_cu_1fd85b7b_327224cuda3std3__442_GLOBAL__N__46514469_4_k_cu_1fd85b7b_327226ignoreE
	.align		8
        /*0040*/ 	.dword	_ZN40_INTERNAL_46514469_4_k_cu_1fd85b7b_327224cuda3std3__419piecewise_constructE
	.align		8
        /*0048*/ 	.dword	_ZN40_INTERNAL_46514469_4_k_cu_1fd85b7b_327224cuda3std3__48in_placeE
	.align		8
        /*0050*/ 	.dword	_ZN40_INTERNAL_46514469_4_k_cu_1fd85b7b_327224cuda3std6ranges3__45__cpo4swapE
	.align		8
        /*0058*/ 	.dword	_ZN40_INTERNAL_46514469_4_k_cu_1fd85b7b_327224cuda3std6ranges3__45__cpo9iter_moveE
	.align		8
        /*0060*/ 	.dword	_ZN40_INTERNAL_46514469_4_k_cu_1fd85b7b_327224cute7productE
	.align		8
        /*0068*/ 	.dword	_ZN40_INTERNAL_46514469_4_k_cu_1fd85b7b_327224cute1_E
	.align		8
        /*0070*/ 	.dword	$str$25
	.align		8
        /*0078*/ 	.dword	$str$26
	.align		8
        /*0080*/ 	.dword	$str$27
	.align		8
        /*0088*/ 	.dword	$str$28


//--------------------- .text._ZN7cutlass13device_kernelINS_4gemm6kernel13GemmUniversalIN4cute5tupleIJiiiiEEENS1_10collective13CollectiveMmaINS1_35MainloopSm100TmaUmmaWarpSpecializedILi2ELi2ELi4ENS5_IJNS4_1CILi1EEESB_SB_EEEEENS5_IJNSA_ILi64EEENSA_ILi256EEESE_EEENS_10tfloat32_tENS5_IJlSB_lEEESH_SI_NS4_8TiledMMAINS4_8MMA_AtomIJNS4_17SM100_MMA_TF32_SSISH_SH_fLi64ELi256ELNS4_4UMMA5MajorE0ELSN_0ELNSM_7ScaleInE0ELSO_0EEEEEENS4_6LayoutISC_NS5_IJNSA_ILi0EEESS_SS_EEEEENS5_IJNS4_10UnderscoreESV_SV_EEEEENS4_13SM90_TMA_LOADENS4_14ComposedLayoutINS4_7SwizzleILi3ELi4ELi3EEENS4_18smem_ptr_flag_bitsILi32EEENSR_INS5_IJNSA_ILi8EEENSA_ILi32EEEEEENS5_IJS15_SB_EEEEEEEvNS4_8identityESY_S19_vS1A_EENS_8epilogue10collective18CollectiveEpilogueINS1C_23Sm100TmaWarpSpecializedILi4ELi2ELi16ELb1ELb0EEEJSG_NS5_IJNSR_ISE_SB_EENSR_IS15_SB_EEEEESH_SI_SH_SI_NS1C_6fusion15FusionCallbacksIS1G_NS1K_17LinearCombinationISH_fSH_fLNS_15FloatRoundStyleE2EEESG_S1J_JEEENS4_5SM1004TMEM4LOAD26SM100_TMEM_LOAD_16dp128b8xESY_S19_NS4_17SM75_U32x4_LDSM_NENS4_14SM90_TMA_STOREES19_NS4_17SM90_U32x4_STSM_NENS4_39AutoVectorizingCopyWithAssumedAlignmentILi128EEEEEEvvEEEEvNT_6ParamsE --------------------------
	.section	.text._ZN7cutlass13device_kernelINS_4gemm6kernel13GemmUniversalIN4cute5tupleIJiiiiEEENS1_10collective13CollectiveMmaINS1_35MainloopSm100TmaUmmaWarpSpecializedILi2ELi2ELi4ENS5_IJNS4_1CILi1EEESB_SB_EEEEENS5_IJNSA_ILi64EEENSA_ILi256EEESE_EEENS_10tfloat32_tENS5_IJlSB_lEEESH_SI_NS4_8TiledMMAINS4_8MMA_AtomIJNS4_17SM100_MMA_TF32_SSISH_SH_fLi64ELi256ELNS4_4UMMA5MajorE0ELSN_0ELNSM_7ScaleInE0ELSO_0EEEEEENS4_6LayoutISC_NS5_IJNSA_ILi0EEESS_SS_EEEEENS5_IJNS4_10UnderscoreESV_SV_EEEEENS4_13SM90_TMA_LOADENS4_14ComposedLayoutINS4_7SwizzleILi3ELi4ELi3EEENS4_18smem_ptr_flag_bitsILi32EEENSR_INS5_IJNSA_ILi8EEENSA_ILi32EEEEEENS5_IJS15_SB_EEEEEEEvNS4_8identityESY_S19_vS1A_EENS_8epilogue10collective18CollectiveEpilogueINS1C_23Sm100TmaWarpSpecializedILi4ELi2ELi16ELb1ELb0EEEJSG_NS5_IJNSR_ISE_SB_EENSR_IS15_SB_EEEEESH_SI_SH_SI_NS1C_6fusion15FusionCallbacksIS1G_NS1K_17LinearCombinationISH_fSH_fLNS_15FloatRoundStyleE2EEESG_S1J_JEEENS4_5SM1004TMEM4LOAD26SM100_TMEM_LOAD_16dp128b8xESY_S19_NS4_17SM75_U32x4_LDSM_NENS4_14SM90_TMA_STOREES19_NS4_17SM90_U32x4_STSM_NENS4_39AutoVectorizingCopyWithAssumedAlignmentILi128EEEEEEvvEEEEvNT_6ParamsE,"ax",@progbits
	.align	128
.text._ZN7cutlass13device_kernelINS_4gemm6kernel13GemmUniversalIN4cute5tupleIJiiiiEEENS1_10collective13CollectiveMmaINS1_35MainloopSm100TmaUmmaWarpSpecializedILi2ELi2ELi4ENS5_IJNS4_1CILi1EEESB_SB_EEEEENS5_IJNSA_ILi64EEENSA_ILi256EEESE_EEENS_10tfloat32_tENS5_IJlSB_lEEESH_SI_NS4_8TiledMMAINS4_8MMA_AtomIJNS4_17SM100_MMA_TF32_SSISH_SH_fLi64ELi256ELNS4_4UMMA5MajorE0ELSN_0ELNSM_7ScaleInE0ELSO_0EEEEEENS4_6LayoutISC_NS5_IJNSA_ILi0EEESS_SS_EEEEENS5_IJNS4_10UnderscoreESV_SV_EEEEENS4_13SM90_TMA_LOADENS4_14ComposedLayoutINS4_7SwizzleILi3ELi4ELi3EEENS4_18smem_ptr_flag_bitsILi32EEENSR_INS5_IJNSA_ILi8EEENSA_ILi32EEEEEENS5_IJS15_SB_EEEEEEEvNS4_8identityESY_S19_vS1A_EENS_8epilogue10collective18CollectiveEpilogueINS1C_23Sm100TmaWarpSpecializedILi4ELi2ELi16ELb1ELb0EEEJSG_NS5_IJNSR_ISE_SB_EENSR_IS15_SB_EEEEESH_SI_SH_SI_NS1C_6fusion15FusionCallbacksIS1G_NS1K_17LinearCombinationISH_fSH_fLNS_15FloatRoundStyleE2EEESG_S1J_JEEENS4_5SM1004TMEM4LOAD26SM100_TMEM_LOAD_16dp128b8xESY_S19_NS4_17SM75_U32x4_LDSM_NENS4_14SM90_TMA_STOREES19_NS4_17SM90_U32x4_STSM_NENS4_39AutoVectorizingCopyWithAssumedAlignmentILi128EEEEEEvvEEEEvNT_6ParamsE:
        .type           _ZN7cutlass13device_kernelINS_4gemm6kernel13GemmUniversalIN4cute5tupleIJiiiiEEENS1_10collective13CollectiveMmaINS1_35MainloopSm100TmaUmmaWarpSpecializedILi2ELi2ELi4ENS5_IJNS4_1CILi1EEESB_SB_EEEEENS5_IJNSA_ILi64EEENSA_ILi256EEESE_EEENS_10tfloat32_tENS5_IJlSB_lEEESH_SI_NS4_8TiledMMAINS4_8MMA_AtomIJNS4_17SM100_MMA_TF32_SSISH_SH_fLi64ELi256ELNS4_4UMMA5MajorE0ELSN_0ELNSM_7ScaleInE0ELSO_0EEEEEENS4_6LayoutISC_NS5_IJNSA_ILi0EEESS_SS_EEEEENS5_IJNS4_10UnderscoreESV_SV_EEEEENS4_13SM90_TMA_LOADENS4_14ComposedLayoutINS4_7SwizzleILi3ELi4ELi3EEENS4_18smem_ptr_flag_bitsILi32EEENSR_INS5_IJNSA_ILi8EEENSA_ILi32EEEEEENS5_IJS15_SB_EEEEEEEvNS4_8identityESY_S19_vS1A_EENS_8epilogue10collective18CollectiveEpilogueINS1C_23Sm100TmaWarpSpecializedILi4ELi2ELi16ELb1ELb0EEEJSG_NS5_IJNSR_ISE_SB_EENSR_IS15_SB_EEEEESH_SI_SH_SI_NS1C_6fusion15FusionCallbacksIS1G_NS1K_17LinearCombinationISH_fSH_fLNS_15FloatRoundStyleE2EEESG_S1J_JEEENS4_5SM1004TMEM4LOAD26SM100_TMEM_LOAD_16dp128b8xESY_S19_NS4_17SM75_U32x4_LDSM_NENS4_14SM90_TMA_STOREES19_NS4_17SM90_U32x4_STSM_NENS4_39AutoVectorizingCopyWithAssumedAlignmentILi128EEEEEEvvEEEEvNT_6ParamsE,@function
        .size           _ZN7cutlass13device_kernelINS_4gemm6kernel13GemmUniversalIN4cute5tupleIJiiiiEEENS1_10collective13CollectiveMmaINS1_35MainloopSm100TmaUmmaWarpSpecializedILi2ELi2ELi4ENS5_IJNS4_1CILi1EEESB_SB_EEEEENS5_IJNSA_ILi64EEENSA_ILi256EEESE_EEENS_10tfloat32_tENS5_IJlSB_lEEESH_SI_NS4_8TiledMMAINS4_8MMA_AtomIJNS4_17SM100_MMA_TF32_SSISH_SH_fLi64ELi256ELNS4_4UMMA5MajorE0ELSN_0ELNSM_7ScaleInE0ELSO_0EEEEEENS4_6LayoutISC_NS5_IJNSA_ILi0EEESS_SS_EEEEENS5_IJNS4_10UnderscoreESV_SV_EEEEENS4_13SM90_TMA_LOADENS4_14ComposedLayoutINS4_7SwizzleILi3ELi4ELi3EEENS4_18smem_ptr_flag_bitsILi32EEENSR_INS5_IJNSA_ILi8EEENSA_ILi32EEEEEENS5_IJS15_SB_EEEEEEEvNS4_8identityESY_S19_vS1A_EENS_8epilogue10collective18CollectiveEpilogueINS1C_23Sm100TmaWarpSpecializedILi4ELi2ELi16ELb1ELb0EEEJSG_NS5_IJNSR_ISE_SB_EENSR_IS15_SB_EEEEESH_SI_SH_SI_NS1C_6fusion15FusionCallbacksIS1G_NS1K_17LinearCombinationISH_fSH_fLNS_15FloatRoundStyleE2EEESG_S1J_JEEENS4_5SM1004TMEM4LOAD26SM100_TMEM_LOAD_16dp128b8xESY_S19_NS4_17SM75_U32x4_LDSM_NENS4_14SM90_TMA_STOREES19_NS4_17SM90_U32x4_STSM_NENS4_39AutoVectorizingCopyWithAssumedAlignmentILi128EEEEEEvvEEEEvNT_6ParamsE,(.L_x_214 - _ZN7cutlass13device_kernelINS_4gemm6kernel13GemmUniversalIN4cute5tupleIJiiiiEEENS1_10collective13CollectiveMmaINS1_35MainloopSm100TmaUmmaWarpSpecializedILi2ELi2ELi4ENS5_IJNS4_1CILi1EEESB_SB_EEEEENS5_IJNSA_ILi64EEENSA_ILi256EEESE_EEENS_10tfloat32_tENS5_IJlSB_lEEESH_SI_NS4_8TiledMMAINS4_8MMA_AtomIJNS4_17SM100_MMA_TF32_SSISH_SH_fLi64ELi256ELNS4_4UMMA5MajorE0ELSN_0ELNSM_7ScaleInE0ELSO_0EEEEEENS4_6LayoutISC_NS5_IJNSA_ILi0EEESS_SS_EEEEENS5_IJNS4_10UnderscoreESV_SV_EEEEENS4_13SM90_TMA_LOADENS4_14ComposedLayoutINS4_7SwizzleILi3ELi4ELi3EEENS4_18smem_ptr_flag_bitsILi32EEENSR_INS5_IJNSA_ILi8EEENSA_ILi32EEEEEENS5_IJS15_SB_EEEEEEEvNS4_8identityESY_S19_vS1A_EENS_8epilogue10collective18CollectiveEpilogueINS1C_23Sm100TmaWarpSpecializedILi4ELi2ELi16ELb1ELb0EEEJSG_NS5_IJNSR_ISE_SB_EENSR_IS15_SB_EEEEESH_SI_SH_SI_NS1C_6fusion15FusionCallbacksIS1G_NS1K_17LinearCombinationISH_fSH_fLNS_15FloatRoundStyleE2EEESG_S1J_JEEENS4_5SM1004TMEM4LOAD26SM100_TMEM_LOAD_16dp128b8xESY_S19_NS4_17SM75_U32x4_LDSM_NENS4_14SM90_TMA_STOREES19_NS4_17SM90_U32x4_STSM_NENS4_39AutoVectorizingCopyWithAssumedAlignmentILi128EEEEEEvvEEEEvNT_6ParamsE)
        .other          _ZN7cutlass13device_kernelINS_4gemm6kernel13GemmUniversalIN4cute5tupleIJiiiiEEENS1_10collective13CollectiveMmaINS1_35MainloopSm100TmaUmmaWarpSpecializedILi2ELi2ELi4ENS5_IJNS4_1CILi1EEESB_SB_EEEEENS5_IJNSA_ILi64EEENSA_ILi256EEESE_EEENS_10tfloat32_tENS5_IJlSB_lEEESH_SI_NS4_8TiledMMAINS4_8MMA_AtomIJNS4_17SM100_MMA_TF32_SSISH_SH_fLi64ELi256ELNS4_4UMMA5MajorE0ELSN_0ELNSM_7ScaleInE0ELSO_0EEEEEENS4_6LayoutISC_NS5_IJNSA_ILi0EEESS_SS_EEEEENS5_IJNS4_10UnderscoreESV_SV_EEEEENS4_13SM90_TMA_LOADENS4_14ComposedLayoutINS4_7SwizzleILi3ELi4ELi3EEENS4_18smem_ptr_flag_bitsILi32EEENSR_INS5_IJNSA_ILi8EEENSA_ILi32EEEEEENS5_IJS15_SB_EEEEEEEvNS4_8identityESY_S19_vS1A_EENS_8epilogue10collective18CollectiveEpilogueINS1C_23Sm100TmaWarpSpecializedILi4ELi2ELi16ELb1ELb0EEEJSG_NS5_IJNSR_ISE_SB_EENSR_IS15_SB_EEEEESH_SI_SH_SI_NS1C_6fusion15FusionCallbacksIS1G_NS1K_17LinearCombinationISH_fSH_fLNS_15FloatRoundStyleE2EEESG_S1J_JEEENS4_5SM1004TMEM4LOAD26SM100_TMEM_LOAD_16dp128b8xESY_S19_NS4_17SM75_U32x4_LDSM_NENS4_14SM90_TMA_STOREES19_NS4_17SM90_U32x4_STSM_NENS4_39AutoVectorizingCopyWithAssumedAlignmentILi128EEEEEEvvEEEEvNT_6ParamsE,@"STO_CUDA_ENTRY STV_DEFAULT"
_ZN7cutlass13device_kernelINS_4gemm6kernel13GemmUniversalIN4cute5tupleIJiiiiEEENS1_10collective13CollectiveMmaINS1_35MainloopSm100TmaUmmaWarpSpecializedILi2ELi2ELi4ENS5_IJNS4_1CILi1EEESB_SB_EEEEENS5_IJNSA_ILi64EEENSA_ILi256EEESE_EEENS_10tfloat32_tENS5_IJlSB_lEEESH_SI_NS4_8TiledMMAINS4_8MMA_AtomIJNS4_17SM100_MMA_TF32_SSISH_SH_fLi64ELi256ELNS4_4UMMA5MajorE0ELSN_0ELNSM_7ScaleInE0ELSO_0EEEEEENS4_6LayoutISC_NS5_IJNSA_ILi0EEESS_SS_EEEEENS5_IJNS4_10UnderscoreESV_SV_EEEEENS4_13SM90_TMA_LOADENS4_14ComposedLayoutINS4_7SwizzleILi3ELi4ELi3EEENS4_18smem_ptr_flag_bitsILi32EEENSR_INS5_IJNSA_ILi8EEENSA_ILi32EEEEEENS5_IJS15_SB_EEEEEEEvNS4_8identityESY_S19_vS1A_EENS_8epilogue10collective18CollectiveEpilogueINS1C_23Sm100TmaWarpSpecializedILi4ELi2ELi16ELb1ELb0EEEJSG_NS5_IJNSR_ISE_SB_EENSR_IS15_SB_EEEEESH_SI_SH_SI_NS1C_6fusion15FusionCallbacksIS1G_NS1K_17LinearCombinationISH_fSH_fLNS_15FloatRoundStyleE2EEESG_S1J_JEEENS4_5SM1004TMEM4LOAD26SM100_TMEM_LOAD_16dp128b8xESY_S19_NS4_17SM75_U32x4_LDSM_NENS4_14SM90_TMA_STOREES19_NS4_17SM90_U32x4_STSM_NENS4_39AutoVectorizingCopyWithAssumedAlignmentILi128EEEEEEvvEEEEvNT_6ParamsE:
[----:B------:R-:W1:Y:S01]  /*0000*/  LDC R1, c[0x0][0x37c] ;  /* 0x0000df00ff017b82 */ /* 0x000e620000000800 */
[----:B------:R-:W2:Y:S01]  /*0010*/  S2R R76, SR_TID.X ;  /* 0x00000000004c7919 */ /* 0x000ea20000002100 */
[----:B------:R-:W3:Y:S01]  /*0020*/  LDCU.64 UR4, c[0x0][0x890] ;  /* 0x00011200ff0477ac */ /* 0x000ee20008000a00 */
[----:B------:R-:W-:Y:S02]  /*0030*/  PRMT R64, RZ, 0x7610, R64 ;  /* 0x00007610ff407816 */ /* 0x000fe40000000040 */
[----:B------:R-:W-:Y:S01]  /*0040*/  ELECT P5, URZ, PT ;  /* 0x0000000000ff782f */ /* 0x000fe200038a0000 */
[----:B------:R-:W4:Y:S01]  /*0050*/  LDCU.64 UR46, c[0x0][0x358] ;  /* 0x00006b00ff2e77ac */ /* 0x000f220008000a00 */
[----:B---3--:R-:W-:-:S04]  /*0060*/  UISETP.NE.U32.AND UP0, UPT, UR4, URZ, UPT ;  /* 0x000000ff0400728c */ /* 0x008fc8000bf05070 */
[----:B------:R-:W-:Y:S01]  /*0070*/  UISETP.NE.AND.EX UP0, UPT, UR5, URZ, UPT, UP0 ;  /* 0x000000ff0500728c */ /* 0x000fe2000bf05300 */
[----:B--2---:R-:W-:-:S05]  /*0080*/  SHF.R.U32.HI R69, RZ, 0x5, R76 ;  /* 0x00000005ff457819 */ /* 0x004fca000001164c */
[----:B------:R-:W2:Y:S02]  /*0090*/  SHFL.IDX PT, R0, R69, RZ, 0x1f ;  /* 0x00001fff45007589 */ /* 0x000ea400000e0000 */
[----:B--2---:R-:W-:Y:S01]  /*00a0*/  R2UR UR8, R0 ;  /* 0x00000000000872ca */ /* 0x004fe200000e0000 */
[----:B-1--4-:R-:W-:-:S14]  /*00b0*/  BRA.U UP0, `(.L_x_0) ;  /* 0x00000001002c7547 */ /* 0x012fdc000b800000 */
[----:B------:R-:W1:Y:S02]  /*00c0*/  LDCU.64 UR6, c[0x0][0x888] ;  /* 0x00011100ff0677ac */ /* 0x000e640008000a00 */
[----:B-1----:R-:W-:-:S04]  /*00d0*/  UISETP.NE.U32.AND UP0, UPT, UR6, URZ, UPT ;  /* 0x000000ff0600728c */ /* 0x002fc8000bf05070 */
[----:B------:R-:W-:-:S09]  /*00e0*/  UISETP.NE.AND.EX UP0, UPT, UR7, URZ, UPT, UP0 ;  /* 0x000000ff0700728c */ /* 0x000fd2000bf05300 */
[----:B------:R-:W-:Y:S05]  /*00f0*/  BRA.U !UP0, `(.L_x_1) ;  /* 0x0000000108107547 */ /* 0x000fea000b800000 */
[----:B------:R-:W1:Y:S02]  /*0100*/  LDC.64 R2, c[0x0][0x888] ;  /* 0x00022200ff027b82 */ /* 0x000e640000000a00 */
[----:B-1----:R1:W5:Y:S01]  /*0110*/  LDG.E R35, desc[UR46][R2.64] ;  /* 0x0000002e02237981 */ /* 0x002362000c1e1900 */
[----:B------:R-:W-:Y:S01]  /*0120*/  HFMA2 R64, -RZ, RZ, 0, 5.9604644775390625e-08 ;  /* 0x00000001ff407431 */ /* 0x000fe200000001ff */
[----:B------:R-:W-:Y:S05]  /*0130*/  BRA `(.L_x_0) ;  /* 0x00000000000c7947 */ /* 0x000fea0003800000 */
.L_x_1:
[----:B------:R-:W1:Y:S01]  /*0140*/  LDCU UR6, c[0x0][0x880] ;  /* 0x00011000ff0677ac */ /* 0x000e620008000800 */
[----:B------:R-:W-:Y:S01]  /*0150*/  HFMA2 R64, -RZ, RZ, 0, 5.9604644775390625e-08 ;  /* 0x00000001ff407431 */ /* 0x000fe200000001ff */
[----:B-1----:R-:W-:-:S07]  /*0160*/  MOV R35, UR6 ;  /* 0x0000000600237c02 */ /* 0x002fce0008000f00 */
.L_x_0:
[----:B------:R-:W2:Y:S02]  /*0170*/  LDCU.64 UR6, c[0x0][0x8b0] ;  /* 0x00011600ff0677ac */ /* 0x000ea40008000a00 */
[----:B--2---:R-:W-:-:S04]  /*0180*/  UISETP.NE.U32.AND UP0, UPT, UR6, URZ, UPT ;  /* 0x000000ff0600728c */ /* 0x004fc8000bf05070 */
[----:B------:R-:W-:-:S09]  /*0190*/  UISETP.NE.AND.EX UP0, UPT, UR7, URZ, UPT, UP0 ;  /* 0x000000ff0700728c */ /* 0x000fd2000bf05300 */
[----:B------:R-:W-:Y:S05]  /*01a0*/  BRA.U UP0, `(.L_x_2) ;  /* 0x0000000100247547 */ /* 0x000fea000b800000 */
[----:B------:R-:W2:Y:S02]  /*01b0*/  LDCU.64 UR6, c[0x0][0x8a8] ;  /* 0x00011500ff0677ac */ /* 0x000ea40008000a00 */
[----:B--2---:R-:W-:-:S04]  /*01c0*/  UISETP.NE.U32.AND UP0, UPT, UR6, URZ, UPT ;  /* 0x000000ff0600728c */ /* 0x004fc8000bf05070 */
[----:B------:R-:W-:-:S09]  /*01d0*/  UISETP.NE.AND.EX UP0, UPT, UR7, URZ, UPT, UP0 ;  /* 0x000000ff0700728c */ /* 0x000fd2000bf05300 */
[----:B------:R-:W-:Y:S05]  /*01e0*/  BRA.U !UP0, `(.L_x_3) ;  /* 0x00000001080c7547 */ /* 0x000fea000b800000 */
[----:B-1----:R-:W1:Y:S02]  /*01f0*/  LDC.64 R2, c[0x0][0x8a8] ;  /* 0x00022a00ff027b82 */ /* 0x002e640000000a00 */
[----:B-1----:R2:W5:Y:S01]  /*0200*/  LDG.E R33, desc[UR46][R2.64] ;  /* 0x0000002e02217981 */ /* 0x002562000c1e1900 */
[----:B------:R-:W-:Y:S05]  /*0210*/  BRA `(.L_x_2) ;  /* 0x0000000000087947 */ /* 0x000fea0003800000 */
.L_x_3:
[----:B------:R-:W2:Y:S02]  /*0220*/  LDCU UR6, c[0x0][0x8a0] ;  /* 0x00011400ff0677ac */ /* 0x000ea40008000800 */
[----:B--2---:R-:W-:Y:S02]  /*0230*/  MOV R33, UR6 ;  /* 0x0000000600217c02 */ /* 0x004fe40008000f00 */
.L_x_2:
[----:B------:R-:W-:Y:S01]  /*0240*/  IMAD.U32 R0, RZ, RZ, UR8 ;  /* 0x00000008ff007e24 */ /* 0x000fe2000f8e00ff */
[----:B------:R-:W-:Y:S04]  /*0250*/  BSSY.RECONVERGENT B0, `(.L_x_4) ;  /* 0x000000c000007945 */ /* 0x000fe80003800200 */
[C---:B------:R-:W-:Y:S02]  /*0260*/  ISETP.NE.OR P1, PT, R0.reuse, 0x1, !P5 ;  /* 0x000000010000780c */ /* 0x040fe40006f25670 */
[----:B------:R-:W-:-:S11]  /*0270*/  ISETP.NE.OR P0, PT, R0, 0x3, !P5 ;  /* 0x000000030000780c */ /* 0x000fd60006f05670 */
[----:B------:R-:W-:Y:S05]  /*0280*/  @P1 BRA `(.L_x_5) ;  /* 0x0000000000201947 */ /* 0x000fea0003800000 */
[----:B------:R-:W3:Y:S02]  /*0290*/  LDCU.64 UR6, c[0x0][0x348] ;  /* 0x00006900ff0677ac */ /* 0x000ee40008000a00 */
[----:B---3--:R-:W-:Y:S02]  /*02a0*/  UIADD3 UR10, UP1, UPT, UR6, 0x80, URZ ;  /* 0x00000080060a7890 */ /* 0x008fe4000ff3e0ff */
[----:B------:R-:W-:Y:S02]  /*02b0*/  UIADD3 UR6, UP0, UPT, UR6, 0x180, URZ ;  /* 0x0000018006067890 */ /* 0x000fe4000ff1e0ff */
[----:B------:R-:W-:Y:S02]  /*02c0*/  UIADD3.X UR11, UPT, UPT, URZ, UR7, URZ, UP1, !UPT ;  /* 0x00000007ff0b7290 */ /* 0x000fe40008ffe4ff */
[----:B------:R-:W-:-:S07]  /*02d0*/  UIADD3.X UR7, UPT, UPT, URZ, UR7, URZ, UP0, !UPT ;  /* 0x00000007ff077290 */ /* 0x000fce00087fe4ff */
[----:B------:R3:W-:Y:S02]  /*02e0*/  UTMACCTL.PF [UR10] ;  /* 0x000000000a0079b9 */ /* 0x0007e40008040000 */
[----:B------:R3:W-:Y:S02]  /*02f0*/  UTMACCTL.PF [UR6] ;  /* 0x00000000060079b9 */ /* 0x0007e40008040000 */
[----:B---3--:R-:W-:Y:S01]  /*0300*/  NOP ;  /* 0x0000000000007918 */ /* 0x008fe20000000000 */
.L_x_5:
[----:B------:R-:W-:Y:S05]  /*0310*/  BSYNC.RECONVERGENT B0 ;  /* 0x0000000000007941 */ /* 0x000fea0003800200 */
.L_x_4:
[----:B------:R-:W-:Y:S04]  /*0320*/  BSSY.RECONVERGENT B0, `(.L_x_6) ;  /* 0x000000a000007945 */ /* 0x000fe80003800200 */
        /* <DEDUP_REMOVED lines=9> */
.L_x_7:
[----:B------:R-:W-:Y:S05]  /*03c0*/  BSYNC.RECONVERGENT B0 ;  /* 0x0000000000007941 */ /* 0x000fea0003800200 */
.L_x_6:
[----:B------:R-:W3:Y:S01]  /*03d0*/  LDCU.64 UR6, c[0x0][0x888] ;  /* 0x00011100ff0677ac */ /* 0x000ee20008000a00 */
[----:B------:R-:W-:Y:S02]  /*03e0*/  UISETP.EQ.U32.AND UP1, UPT, UR4, URZ, UPT ;  /* 0x000000ff0400728c */ /* 0x000fe4000bf22070 */
[----:B------:R-:W-:Y:S02]  /*03f0*/  UPLOP3.LUT UP2, UPT, UPT, UPT, UPT, 0x80, 0x8 ;  /* 0x000000000008789c */ /* 0x000fe40003f4f070 */
[----:B---3--:R-:W-:-:S04]  /*0400*/  UISETP.NE.U32.AND UP0, UPT, UR6, URZ, UPT ;  /* 0x000000ff0600728c */ /* 0x008fc8000bf05070 */
[----:B------:R-:W-:-:S04]  /*0410*/  UISETP.NE.AND.EX UP0, UPT, UR7, URZ, UPT, UP0 ;  /* 0x000000ff0700728c */ /* 0x000fc8000bf05300 */
[----:B------:R-:W-:-:S04]  /*0420*/  UISETP.EQ.OR.EX UP3, UPT, UR5, URZ, !UP0, UP1 ;  /* 0x000000ff0500728c */ /* 0x000fc8000c762710 */
[----:B------:R-:W-:-:S05]  /*0430*/  UP2UR UR50, UPR, URZ, 0x8 ;  /* 0x00000008ff327883 */ /* 0x000fca0008000000 */
[----:B------:R-:W-:Y:S07]  /*0440*/  BRA.U !UP3, `(.L_x_8) ;  /* 0x000000010b207547 */ /* 0x000fee000b800000 */
[----:B------:R-:W-:Y:S01]  /*0450*/  UISETP.NE.U32.AND UP2, UPT, UR4, URZ, UPT ;  /* 0x000000ff0400728c */ /* 0x000fe2000bf45070 */
[----:B-----5:R-:W-:Y:S01]  /*0460*/  FSETP.NEU.AND P0, PT, R35, RZ, PT ;  /* 0x000000ff2300720b */ /* 0x020fe20003f0d000 */
[----:B------:R-:W-:Y:S02]  /*0470*/  USEL UR4, URZ, 0xffffffff, UP0 ;  /* 0xffffffffff047887 */ /* 0x000fe40008000000 */
[----:B------:R-:W-:-:S10]  /*0480*/  UISETP.NE.AND.EX UP2, UPT, UR5, URZ, UPT, UP2 ;  /* 0x000000ff0500728c */ /* 0x000fd4000bf45320 */
[----:B------:R-:W-:Y:S01]  /*0490*/  VOTEU.ANY UP1, P0 ;  /* 0x0000000000ff7886 */ /* 0x000fe20000020100 */
[----:B------:R-:W-:-:S04]  /*04a0*/  @!UP2 USEL UR4, URZ, 0xffffffff, UP1 ;  /* 0xffffffffff04a887 */ /* 0x000fc80008800000 */
[----:B------:R-:W-:-:S04]  /*04b0*/  ULOP3.LUT UR4, UR4, 0x1, URZ, 0xc0, !UPT ;  /* 0x0000000104047892 */ /* 0x000fc8000f8ec0ff */
[----:B------:R-:W-:-:S11]  /*04c0*/  UISETP.NE.U32.AND UP2, UPT, UR4, 0x1, UPT ;  /* 0x000000010400788c */ /* 0x000fd6000bf45070 */
.L_x_8:
[----:B-12---:R-:W1:Y:S01]  /*04d0*/  SHFL.IDX PT, R2, R69, RZ, 0x1f ;  /* 0x00001fff45027589 */ /* 0x006e6200000e0000 */
[----:B------:R-:W-:-:S04]  /*04e0*/  UISETP.NE.AND UP1, UPT, UR8, 0x2, UPT ;  /* 0x000000020800788c */ /* 0x000fc8000bf25270 */
[----:B------:R-:W-:Y:S01]  /*04f0*/  USEL UR6, URZ, 0x1, UP1 ;  /* 0x00000001ff067887 */ /* 0x000fe20008800000 */
[----:B-1----:R-:W-:-:S13]  /*0500*/  ISETP.NE.AND P0, PT, R2, RZ, PT ;  /* 0x000000ff0200720c */ /* 0x002fda0003f05270 */
[----:B------:R-:W-:Y:S05]  /*0510*/  @P0 BRA `(.L_x_9) ;  /* 0x0000000000380947 */ /* 0x000fea0003800000 */
[----:B------:R-:W1:Y:S01]  /*0520*/  S2UR UR5, SR_CgaCtaId ;  /* 0x00000000000579c3 */ /* 0x000e620000008800 */
[----:B------:R-:W-:Y:S01]  /*0530*/  UMOV UR7, 0x400 ;  /* 0x0000040000077882 */ /* 0x000fe20000000000 */
[----:B------:R-:W-:Y:S01]  /*0540*/  UMOV UR4, 0x1 ;  /* 0x0000000100047882 */ /* 0x000fe20000000000 */
[----:B------:R-:W-:Y:S01]  /*0550*/  ELECT P0, URZ, PT ;  /* 0x0000000000ff782f */ /* 0x000fe20003800000 */
[----:B------:R-:W-:-:S04]  /*0560*/  UIADD3 UR10, UPT, UPT, -UR4, 0x100000, URZ ;  /* 0x00100000040a7890 */ /* 0x000fc8000fffe1ff */
[----:B------:R-:W-:Y:S02]  /*0570*/  USHF.L.U32 UR11, UR10, 0xb, URZ ;  /* 0x0000000b0a0b7899 */ /* 0x000fe400080006ff */
[----:B------:R-:W-:Y:S02]  /*0580*/  USHF.L.U32 UR10, UR10, 0x1, URZ ;  /* 0x000000010a0a7899 */ /* 0x000fe400080006ff */
[----:B-1----:R-:W-:Y:S01]  /*0590*/  ULEA UR5, UR5, UR7, 0x18 ;  /* 0x0000000705057291 */ /* 0x002fe2000f8ec0ff */
[----:B------:R-:W1:Y:S11]  /*05a0*/  FENCE.VIEW.ASYNC.S ;  /* 0x00000000000073c6 */ /* 0x000e760000000000 */
[----:B-1----:R1:W2:Y:S01]  /*05b0*/  SYNCS.EXCH.64 URZ, [UR5], UR10 ;  /* 0x0000000a05ff75b2 */ /* 0x0022a20008000100 */
[----:B------:R1:W3:Y:S01]  /*05c0*/  SYNCS.EXCH.64 URZ, [UR5+0x10], UR10 ;  /* 0x0000100a05ff75b2 */ /* 0x0002e20008000100 */
[----:B------:R1:W4:Y:S01]  /*05d0*/  SYNCS.EXCH.64 URZ, [UR5+0x8], UR10 ;  /* 0x0000080a05ff75b2 */ /* 0x0003220008000100 */
[----:B------:R1:W1:Y:S01]  /*05e0*/  SYNCS.EXCH.64 URZ, [UR5+0x18], UR10 ;  /* 0x0000180a05ff75b2 */ /* 0x0002620008000100 */
[----:B------:R-:W-:Y:S01]  /*05f0*/  NOP ;  /* 0x0000000000007918 */ /* 0x000fe20000000000 */
.L_x_9:
[----:B------:R-:W2:Y:S01]  /*0600*/  SHFL.IDX PT, R2, R69, RZ, 0x1f ;  /* 0x00001fff45027589 */ /* 0x000ea200000e0000 */
[----:B------:R-:W-:Y:S01]  /*0610*/  NOP ;  /* 0x0000000000007918 */ /* 0x000fe20000000000 */
[----:B--2---:R-:W-:-:S13]  /*0620*/  ISETP.NE.AND P0, PT, R2, 0x1, PT ;  /* 0x000000010200780c */ /* 0x004fda0003f05270 */
[----:B------:R-:W-:Y:S05]  /*0630*/  @P0 BRA `(.L_x_10) ;  /* 0x0000000000580947 */ /* 0x000fea0003800000 */
[----:B------:R-:W2:Y:S01]  /*0640*/  S2UR UR7, SR_CgaCtaId ;  /* 0x00000000000779c3 */ /* 0x000ea20000008800 */
[----:B------:R-:W-:Y:S01]  /*0650*/  UMOV UR9, 0x400 ;  /* 0x0000040000097882 */ /* 0x000fe20000000000 */
[----:B-1----:R-:W-:Y:S01]  /*0660*/  UMOV UR5, 0x20 ;  /* 0x0000002000057882 */ /* 0x002fe20000000000 */
[----:B------:R-:W-:Y:S01]  /*0670*/  UMOV UR4, 0x80 ;  /* 0x0000008000047882 */ /* 0x000fe20000000000 */
[----:B------:R-:W-:-:S04]  /*0680*/  UIADD3 UR10, UPT, UPT, -UR5, 0x100000, URZ ;  /* 0x00100000050a7890 */ /* 0x000fc8000fffe1ff */
[----:B------:R-:W-:Y:S02]  /*0690*/  USHF.L.U32 UR11, UR10, 0xb, URZ ;  /* 0x0000000b0a0b7899 */ /* 0x000fe400080006ff */
[----:B------:R-:W-:Y:S02]  /*06a0*/  USHF.L.U32 UR10, UR10, 0x1, URZ ;  /* 0x000000010a0a7899 */ /* 0x000fe400080006ff */
[----:B------:R-:W-:-:S04]  /*06b0*/  UIADD3 UR4, UPT, UPT, -UR4, 0x100000, URZ ;  /* 0x0010000004047890 */ /* 0x000fc8000fffe1ff */
[----:B------:R-:W-:Y:S02]  /*06c0*/  USHF.L.U32 UR5, UR4, 0xb, URZ ;  /* 0x0000000b04057899 */ /* 0x000fe400080006ff */
[----:B------:R-:W-:Y:S01]  /*06d0*/  USHF.L.U32 UR4, UR4, 0x1, URZ ;  /* 0x0000000104047899 */ /* 0x000fe200080006ff */
[----:B------:R-:W-:Y:S01]  /*06e0*/  ELECT P0, URZ, PT ;  /* 0x0000000000ff782f */ /* 0x000fe20003800000 */
[----:B--2---:R-:W-:Y:S01]  /*06f0*/  ULEA UR7, UR7, UR9, 0x18 ;  /* 0x0000000907077291 */ /* 0x004fe2000f8ec0ff */
[----:B------:R-:W1:Y:S11]  /*0700*/  FENCE.VIEW.ASYNC.S ;  /* 0x00000000000073c6 */ /* 0x000e760000000000 */
[----:B-1----:R2:W1:Y:S01]  /*0710*/  SYNCS.EXCH.64 URZ, [UR7+0x20], UR10 ;  /* 0x0000200a07ff75b2 */ /* 0x0024620008000100 */
[----:B------:R2:W1:Y:S01]  /*0720*/  SYNCS.EXCH.64 URZ, [UR7+0x40], UR4 ;  /* 0x0000400407ff75b2 */ /* 0x0004620008000100 */
[----:B------:R2:W1:Y:S01]  /*0730*/  SYNCS.EXCH.64 URZ, [UR7+0x28], UR10 ;  /* 0x0000280a07ff75b2 */ /* 0x0004620008000100 */
[----:B------:R2:W1:Y:S01]  /*0740*/  SYNCS.EXCH.64 URZ, [UR7+0x48], UR4 ;  /* 0x0000480407ff75b2 */ /* 0x0004620008000100 */
[----:B------:R2:W1:Y:S01]  /*0750*/  SYNCS.EXCH.64 URZ, [UR7+0x30], UR10 ;  /* 0x0000300a07ff75b2 */ /* 0x0004620008000100 */
[----:B------:R2:W1:Y:S01]  /*0760*/  SYNCS.EXCH.64 URZ, [UR7+0x50], UR4 ;  /* 0x0000500407ff75b2 */ /* 0x0004620008000100 */
[----:B------:R2:W1:Y:S01]  /*0770*/  SYNCS.EXCH.64 URZ, [UR7+0x38], UR10 ;  /* 0x0000380a07ff75b2 */ /* 0x0004620008000100 */
[----:B------:R2:W1:Y:S02]  /*0780*/  SYNCS.EXCH.64 URZ, [UR7+0x58], UR4 ;  /* 0x0000580407ff75b2 */ /* 0x0004640008000100 */
[----:B--2---:R-:W-:Y:S01]  /*0790*/  NOP ;  /* 0x0000000000007918 */ /* 0x004fe20000000000 */
.L_x_10:
[----:B------:R-:W2:Y:S01]  /*07a0*/  SHFL.IDX PT, R2, R69, RZ, 0x1f ;  /* 0x00001fff45027589 */ /* 0x000ea200000e0000 */
[----:B------:R-:W-:Y:S01]  /*07b0*/  NOP ;  /* 0x0000000000007918 */ /* 0x000fe20000000000 */
[----:B--2---:R-:W-:-:S13]  /*07c0*/  ISETP.NE.AND P0, PT, R2, 0x3, PT ;  /* 0x000000030200780c */ /* 0x004fda0003f05270 */
[----:B------:R-:W-:Y:S05]  /*07d0*/  @P0 BRA `(.L_x_11) ;  /* 0x0000000000300947 */ /* 0x000fea0003800000 */
[----:B-1----:R-:W1:Y:S01]  /*07e0*/  S2UR UR5, SR_CgaCtaId ;  /* 0x00000000000579c3 */ /* 0x002e620000008800 */
        /* <DEDUP_REMOVED lines=8> */
[----:B-1----:R2:W1:Y:S01]  /*0870*/  SYNCS.EXCH.64 URZ, [UR5+0x60], UR10 ;  /* 0x0000600a05ff75b2 */ /* 0x0024620008000100 */
[----:B------:R2:W1:Y:S02]  /*0880*/  SYNCS.EXCH.64 URZ, [UR5+0x68], UR10 ;  /* 0x0000680a05ff75b2 */ /* 0x0004640008000100 */
[----:B--2---:R-:W-:Y:S01]  /*0890*/  NOP ;  /* 0x0000000000007918 */ /* 0x004fe20000000000 */
.L_x_11:
[----:B------:R-:W2:Y:S01]  /*08a0*/  SHFL.IDX PT, R2, R69, RZ, 0x1f ;  /* 0x00001fff45027589 */ /* 0x000ea200000e0000 */
[----:B------:R-:W-:Y:S01]  /*08b0*/  NOP ;  /* 0x0000000000007918 */ /* 0x000fe20000000000 */
[----:B--2---:R-:W-:-:S13]  /*08c0*/  ISETP.NE.AND P0, PT, R2, 0x4, PT ;  /* 0x000000040200780c */ /* 0x004fda0003f05270 */
[----:B------:R-:W-:Y:S05]  /*08d0*/  @P0 BRA `(.L_x_12) ;  /* 0x00000000004c0947 */ /* 0x000fea0003800000 */
[----:B-1----:R-:W1:Y:S01]  /*08e0*/  S2UR UR5, SR_CgaCtaId ;  /* 0x00000000000579c3 */ /* 0x002e620000008800 */
[----:B------:R-:W-:Y:S01]  /*08f0*/  UMOV UR9, 0x100 ;  /* 0x0000010000097882 */ /* 0x000fe20000000000 */
[----:B------:R-:W-:Y:S01]  /*0900*/  UMOV UR7, 0x400 ;  /* 0x0000040000077882 */ /* 0x000fe20000000000 */
[----:B------:R-:W-:Y:S01]  /*0910*/  USEL UR9, UR9, 0xe0, UP2 ;  /* 0x000000e009097887 */ /* 0x000fe20009000000 */
[----:B------:R-:W-:Y:S01]  /*0920*/  UMOV UR4, 0x1 ;  /* 0x0000000100047882 */ /* 0x000fe20000000000 */
[----:B------:R-:W-:Y:S01]  /*0930*/  ELECT P0, URZ, PT ;  /* 0x0000000000ff782f */ /* 0x000fe20003800000 */
[----:B------:R-:W-:-:S04]  /*0940*/  UIADD3 UR10, UPT, UPT, -UR4, 0x100000, URZ ;  /* 0x00100000040a7890 */ /* 0x000fc8000fffe1ff */
[----:B------:R-:W-:Y:S02]  /*0950*/  USHF.L.U32 UR11, UR10, 0xb, URZ ;  /* 0x0000000b0a0b7899 */ /* 0x000fe400080006ff */
[----:B------:R-:W-:Y:S02]  /*0960*/  USHF.L.U32 UR10, UR10, 0x1, URZ ;  /* 0x000000010a0a7899 */ /* 0x000fe400080006ff */
[----:B------:R-:W-:-:S04]  /*0970*/  UIADD3 UR12, UPT, UPT, -UR9, 0x100000, URZ ;  /* 0x00100000090c7890 */ /* 0x000fc8000fffe1ff */
[----:B------:R-:W-:Y:S02]  /*0980*/  USHF.L.U32 UR13, UR12, 0xb, URZ ;  /* 0x0000000b0c0d7899 */ /* 0x000fe400080006ff */
[----:B------:R-:W-:Y:S02]  /*0990*/  USHF.L.U32 UR12, UR12, 0x1, URZ ;  /* 0x000000010c0c7899 */ /* 0x000fe400080006ff */
[----:B-1----:R-:W-:Y:S01]  /*09a0*/  ULEA UR5, UR5, UR7, 0x18 ;  /* 0x0000000705057291 */ /* 0x002fe2000f8ec0ff */
[----:B------:R-:W1:Y:S11]  /*09b0*/  FENCE.VIEW.ASYNC.S ;  /* 0x00000000000073c6 */ /* 0x000e760000000000 */
[----:B-1----:R2:W1:Y:S01]  /*09c0*/  SYNCS.EXCH.64 URZ, [UR5+0x70], UR10 ;  /* 0x0000700a05ff75b2 */ /* 0x0024620008000100 */
[----:B------:R2:W1:Y:S01]  /*09d0*/  SYNCS.EXCH.64 URZ, [UR5+0x80], UR12 ;  /* 0x0000800c05ff75b2 */ /* 0x0004620008000100 */
[----:B------:R2:W1:Y:S01]  /*09e0*/  SYNCS.EXCH.64 URZ, [UR5+0x78], UR10 ;  /* 0x0000780a05ff75b2 */ /* 0x0004620008000100 */
[----:B------:R2:W1:Y:S02]  /*09f0*/  SYNCS.EXCH.64 URZ, [UR5+0x88], UR12 ;  /* 0x0000880c05ff75b2 */ /* 0x0004640008000100 */
[----:B--2---:R-:W-:Y:S01]  /*0a00*/  NOP ;  /* 0x0000000000007918 */ /* 0x004fe20000000000 */
.L_x_12:
        /* <DEDUP_REMOVED lines=26> */
.L_x_13:
        /* <DEDUP_REMOVED lines=18> */
.L_x_14:
[----:B-1----:R-:W1:Y:S01]  /*0cd0*/  S2UR UR5, SR_CTAID.X ;  /* 0x00000000000579c3 */ /* 0x002e620000002500 */
[----:B------:R-:W-:-:S05]  /*0ce0*/  CS2R.32 R63, SR_CgaSize ;  /* 0x00000000003f7805 */ /* 0x000fca0000008a00 */
[----:B------:R-:W-:-:S05]  /*0cf0*/  IMAD R63, R63, -0xa0, RZ ;  /* 0xffffff603f3f7824 */ /* 0x000fca00078e02ff */
[----:B------:R-:W-:-:S14]  /*0d00*/  R2UR UR9, R63 ;  /* 0x000000003f0972ca */ /* 0x000fdc00000e0000 */
[----:B------:R-:W2:Y:S01]  /*0d10*/  LDCU UR9, c[0x0][UR9+0x2b0] ;  /* 0x00005600090977ac */ /* 0x000ea20008000800 */
[----:B------:R-:W-:Y:S01]  /*0d20*/  NOP ;  /* 0x0000000000007918 */ /* 0x000fe20000000000 */
[----:B------:R-:W-:-:S05]  /*0d30*/  CS2R.32 R63, SR_CgaSize ;  /* 0x00000000003f7805 */ /* 0x000fca0000008a00 */
[----:B------:R-:W-:-:S05]  /*0d40*/  IMAD R63, R63, -0xa0, RZ ;  /* 0xffffff603f3f7824 */ /* 0x000fca00078e02ff */
[----:B------:R-:W-:-:S14]  /*0d50*/  R2UR UR7, R63 ;  /* 0x000000003f0772ca */ /* 0x000fdc00000e0000 */
[----:B------:R-:W3:Y:S01]  /*0d60*/  LDCU UR7, c[0x0][UR7+0x2b4] ;  /* 0x00005680070777ac */ /* 0x000ee20008000800 */
[----:B------:R-:W4:Y:S08]  /*0d70*/  S2UR UR4, SR_CTAID.Y ;  /* 0x00000000000479c3 */ /* 0x000f300000002600 */
[----:B------:R-:W3:Y:S01]  /*0d80*/  LDC R10, c[0x0][0xb24] ;  /* 0x0002c900ff0a7b82 */ /* 0x000ee20000000800 */
[----:B-1----:R-:W-:-:S02]  /*0d90*/  I2FP.F32.U32 R63, UR5 ;  /* 0x00000005003f7c45 */ /* 0x002fc40008201000 */
[----:B------:R-:W-:-:S05]  /*0da0*/  CS2R.32 R3, SR_CgaSize ;  /* 0x0000000000037805 */ /* 0x000fca0000008a00 */
[----:B------:R-:W-:-:S06]  /*0db0*/  IMAD R3, R3, -0xa0, RZ ;  /* 0xffffff6003037824 */ /* 0x000fcc00078e02ff */
[----:B------:R-:W1:Y:S01]  /*0dc0*/  LDC R3, c[0x0][R3+0x2a0] ;  /* 0x0000a80003037b82 */ /* 0x000e620000000800 */
[----:B------:R-:W-:Y:S01]  /*0dd0*/  MOV R15, UR5 ;  /* 0x00000005000f7c02 */ /* 0x000fe20008000f00 */
[----:B--2---:R-:W-:Y:S01]  /*0de0*/  FMUL R63, R63, UR9 ;  /* 0x000000093f3f7c20 */ /* 0x004fe20008400000 */
[----:B----4-:R-:W-:Y:S02]  /*0df0*/  I2FP.F32.U32 R62, UR4 ;  /* 0x00000004003e7c45 */ /* 0x010fe40008201000 */
[----:B------:R-:W-:-:S05]  /*0e00*/  CS2R.32 R2, SR_CgaSize ;  /* 0x0000000000027805 */ /* 0x000fca0000008a00 */
[----:B------:R-:W-:-:S06]  /*0e10*/  IMAD R2, R2, -0xa0, RZ ;  /* 0xffffff6002027824 */ /* 0x000fcc00078e02ff */
[----:B------:R-:W2:Y:S01]  /*0e20*/  LDC R2, c[0x0][R2+0x2a4] ;  /* 0x0000a90002027b82 */ /* 0x000ea20000000800 */
[----:B------:R-:W-:Y:S01]  /*0e30*/  MOV R14, UR4 ;  /* 0x00000004000e7c02 */ /* 0x000fe20008000f00 */
[----:B------:R-:W4:Y:S01]  /*0e40*/  F2I.U32.TRUNC.NTZ R63, R63 ;  /* 0x0000003f003f7305 */ /* 0x000f22000020f000 */
[----:B---3--:R-:W-:-:S05]  /*0e50*/  FMUL R62, R62, UR7 ;  /* 0x000000073e3e7c20 */ /* 0x008fca0008400000 */
[----:B------:R-:W-:Y:S01]  /*0e60*/  BAR.SYNC.DEFER_BLOCKING 0x0 ;  /* 0x0000000000007b1d */ /* 0x000fe20000010000 */
[----:B------:R-:W-:-:S05]  /*0e70*/  ISETP.GE.AND P0, PT, R10, 0x1, PT ;  /* 0x000000010a00780c */ /* 0x000fca0003f06270 */
[----:B------:R-:W3:Y:S02]  /*0e80*/  F2I.U32.TRUNC.NTZ R62, R62 ;  /* 0x0000003e003e7305 */ /* 0x000ee4000020f000 */
[----:B------:R-:W2:Y:S01]  /*0e90*/  S2UR UR36, SR_CTAID.Z ;  /* 0x00000000002479c3 */ /* 0x000ea20000002700 */
[----:B----4-:R-:W-:-:S05]  /*0ea0*/  IADD3 R63, PT, PT, -R63, RZ, RZ ;  /* 0x000000ff3f3f7210 */ /* 0x010fca0007ffe1ff */
[----:B-1----:R-:W-:Y:S01]  /*0eb0*/  IMAD R63, R3, R63, UR5 ;  /* 0x00000005033f7e24 */ /* 0x002fe2000f8e023f */
[----:B---3--:R-:W-:-:S05]  /*0ec0*/  IADD3 R62, PT, PT, -R62, RZ, RZ ;  /* 0x000000ff3e3e7210 */ /* 0x008fca0007ffe1ff */
[----:B--2---:R-:W-:Y:S01]  /*0ed0*/  IMAD R62, R2, R62, UR4 ;  /* 0x00000004023e7e24 */ /* 0x004fe2000f8e023e */
[----:B------:R-:W-:Y:S06]  /*0ee0*/  @!P0 BRA `(.L_x_15) ;  /* 0x0000000000b88947 */ /* 0x000fec0003800000 */
[----:B------:R-:W1:Y:S01]  /*0ef0*/  LDC.64 R4, c[0x0][0xb18] ;  /* 0x0002c600ff047b82 */ /* 0x000e620000000a00 */
[----:B------:R-:W-:-:S07]  /*0f00*/  ISETP.NE.AND P0, PT, R10, 0x1, PT ;  /* 0x000000010a00780c */ /* 0x000fce0003f05270 */
[----:B------:R-:W2:Y:S08]  /*0f10*/  LDC R9, c[0x0][0xb0c] ;  /* 0x0002c300ff097b82 */ /* 0x000eb00000000800 */
[----:B------:R-:W3:Y:S08]  /*0f20*/  LDC R12, c[0x0][0x370] ;  /* 0x0000dc00ff0c7b82 */ /* 0x000ef00000000800 */
[----:B------:R-:W4:Y:S01]  /*0f30*/  LDC R11, c[0x0][0x374] ;  /* 0x0000dd00ff0b7b82 */ /* 0x000f220000000800 */
[----:B-1----:R-:W-:-:S07]  /*0f40*/  ISETP.NE.AND P1, PT, R4, 0x1, PT ;  /* 0x000000010400780c */ /* 0x002fce0003f25270 */
[----:B------:R-:W3:Y:S01]  /*0f50*/  LDC.64 R6, c[0x0][0xb10] ;  /* 0x0002c400ff067b82 */ /* 0x000ee20000000a00 */
[----:B--2---:R-:W-:-:S07]  /*0f60*/  ISETP.NE.AND P2, PT, R9, 0x1, PT ;  /* 0x000000010900780c */ /* 0x004fce0003f45270 */
[----:B------:R-:W1:Y:S08]  /*0f70*/  LDC R8, c[0x0][0xb20] ;  /* 0x0002c800ff087b82 */ /* 0x000e700000000800 */
[----:B------:R-:W2:Y:S01]  /*0f80*/  LDC.64 R2, c[0x0][0xb28] ;  /* 0x0002ca00ff027b82 */ /* 0x000ea20000000a00 */
[----:B----4-:R-:W-:-:S04]  /*0f90*/  IMAD.HI.U32 R13, R11, R5, RZ ;  /* 0x000000050b0d7227 */ /* 0x010fc800078e00ff */
[----:B------:R-:W-:-:S04]  /*0fa0*/  IMAD.HI.U32 R5, R14, R5, RZ ;  /* 0x000000050e057227 */ /* 0x000fc800078e00ff */
[----:B---3--:R-:W-:-:S05]  /*0fb0*/  IMAD.HI.U32 R16, R12, R6, RZ ;  /* 0x000000060c107227 */ /* 0x008fca00078e00ff */
[-C--:B------:R-:W-:Y:S01]  /*0fc0*/  @P2 SHF.R.U32.HI R12, RZ, R7.reuse, R16 ;  /* 0x00000007ff0c2219 */ /* 0x080fe20000011610 */
[----:B------:R-:W-:Y:S01]  /*0fd0*/  IMAD.HI.U32 R16, R15, R6, RZ ;  /* 0x000000060f107227 */ /* 0x000fe200078e00ff */
[-C--:B-1----:R-:W-:Y:S02]  /*0fe0*/  @P1 SHF.R.U32.HI R11, RZ, R8.reuse, R13 ;  /* 0x00000008ff0b1219 */ /* 0x082fe4000001160d */
[----:B------:R-:W-:Y:S02]  /*0ff0*/  SHF.R.U32.HI R5, RZ, R8, R5 ;  /* 0x00000008ff057219 */ /* 0x000fe40000011605 */
[----:B------:R-:W-:Y:S02]  /*1000*/  SHF.R.U32.HI R16, RZ, R7, R16 ;  /* 0x00000007ff107219 */ /* 0x000fe40000011610 */
[----:B------:R-:W-:Y:S01]  /*1010*/  SEL R5, R14, R5, !P1 ;  /* 0x000000050e057207 */ /* 0x000fe20004800000 */
[----:B--2---:R-:W-:Y:S01]  /*1020*/  IMAD.HI.U32 R13, R11, R2, RZ ;  /* 0x000000020b0d7227 */ /* 0x004fe200078e00ff */
[----:B------:R-:W-:-:S03]  /*1030*/  SEL R16, R15, R16, !P2 ;  /* 0x000000100f107207 */ /* 0x000fc60005000000 */
[----:B------:R-:W-:Y:S01]  /*1040*/  IMAD.HI.U32 R6, R12, R2, RZ ;  /* 0x000000020c067227 */ /* 0x000fe200078e00ff */
[----:B------:R-:W-:-:S04]  /*1050*/  @P0 SHF.R.U32.HI R11, RZ, R3, R13 ;  /* 0x00000003ff0b0219 */ /* 0x000fc8000001160d */
[----:B------:R-:W-:Y:S01]  /*1060*/  @P0 SHF.R.U32.HI R12, RZ, R3, R6 ;  /* 0x00000003ff0c0219 */ /* 0x000fe20000011606 */
[----:B------:R-:W-:-:S04]  /*1070*/  IMAD R11, R11, R10, RZ ;  /* 0x0000000a0b0b7224 */ /* 0x000fc800078e02ff */
[----:B------:R-:W-:Y:S01]  /*1080*/  IMAD R6, R12, R10, RZ ;  /* 0x0000000a0c067224 */ /* 0x000fe200078e02ff */
[----:B------:R-:W-:-:S04]  /*1090*/  ISETP.GE.AND P1, PT, R5, R11, PT ;  /* 0x0000000b0500720c */ /* 0x000fc80003f26270 */
[----:B------:R-:W-:Y:S01]  /*10a0*/  ISETP.GE.OR P1, PT, R16, R6, P1 ;  /* 0x000000061000720c */ /* 0x000fe20000f26670 */
[----:B------:R-:W-:-:S05]  /*10b0*/  IMAD.HI.U32 R6, R5, R2, RZ ;  /* 0x0000000205067227 */ /* 0x000fca00078e00ff */
[----:B------:R-:W-:-:S04]  /*10c0*/  SHF.R.U32.HI R6, RZ, R3, R6 ;  /* 0x00000003ff067219 */ /* 0x000fc80000011606 */
[----:B------:R-:W-:-:S03]  /*10d0*/  SEL R6, R5, R6, !P0 ;  /* 0x0000000605067207 */ /* 0x000fc60004000000 */
[----:B------:R-:W-:Y:S01]  /*10e0*/  @!P1 IMAD.HI.U32 R7, R16, R2, RZ ;  /* 0x0000000210079227 */ /* 0x000fe200078e00ff */
[----:B------:R-:W-:-:S04]  /*10f0*/  IADD3 R2, PT, PT, -R6, RZ, RZ ;  /* 0x000000ff06027210 */ /* 0x000fc80007ffe1ff */
[----:B------:R-:W-:Y:S01]  /*1100*/  @!P1 SHF.R.U32.HI R3, RZ, R3, R7 ;  /* 0x00000003ff039219 */ /* 0x000fe20000011607 */
[----:B------:R-:W-:Y:S01]  /*1110*/  IMAD R2, R10, R2, R5 ;  /* 0x000000020a027224 */ /* 0x000fe200078e0205 */
[----:B------:R-:W-:Y:S02]  /*1120*/  IADD3 R7, PT, PT, -R5, RZ, RZ ;  /* 0x000000ff05077210 */ /* 0x000fe40007ffe1ff */
[----:B------:R-:W-:-:S03]  /*1130*/  @!P1 SEL R3, R16, R3, !P0 ;  /* 0x0000000310039207 */ /* 0x000fc60004000000 */
[----:B------:R-:W-:Y:S02]  /*1140*/  IMAD R7, R4, R7, R14 ;  /* 0x0000000704077224 */ /* 0x000fe400078e020e */
[--C-:B------:R-:W-:Y:S02]  /*1150*/  @!P1 IMAD.IADD R6, R6, 0x1, -R3.reuse ;  /* 0x0000000106069824 */ /* 0x100fe400078e0a03 */
[----:B------:R-:W-:Y:S01]  /*1160*/  @!P1 IMAD R3, R2, R12, R3 ;  /* 0x0000000c02039224 */ /* 0x000fe200078e0203 */
[----:B------:R-:W-:Y:S01]  /*1170*/  IADD3 R2, PT, PT, -R16, RZ, RZ ;  /* 0x000000ff10027210 */ /* 0x000fe20007ffe1ff */
[----:B------:R-:W-:Y:S02]  /*1180*/  @!P1 IMAD R5, R6, R10, R16 ;  /* 0x0000000a06059224 */ /* 0x000fe400078e0210 */
[----:B------:R-:W-:Y:S02]  /*1190*/  @!P1 IMAD.MOV.U32 R16, RZ, RZ, R3 ;  /* 0x000000ffff109224 */ /* 0x000fe400078e0003 */
[----:B------:R-:W-:-:S02]  /*11a0*/  IMAD R2, R9, R2, R15 ;  /* 0x0000000209027224 */ /* 0x000fc400078e020f */
[----:B------:R-:W-:Y:S02]  /*11b0*/  IMAD R14, R5, R4, R7 ;  /* 0x00000004050e7224 */ /* 0x000fe400078e0207 */
[----:B------:R-:W-:Y:S02]  /*11c0*/  IMAD R15, R16, R9, R2 ;  /* 0x00000009100f7224 */ /* 0x000fe400078e0202 */
.L_x_15:
[----:B------:R-:W1:Y:S01]  /*11d0*/  LDCU UR4, c[0x0][0xb30] ;  /* 0x00016600ff0477ac */ /* 0x000e620008000800 */
[----:B------:R-:W2:Y:S08]  /*11e0*/  S2UR UR37, SR_CgaCtaId ;  /* 0x00000000002579c3 */ /* 0x000eb00000008800 */
[----:B------:R-:W3:Y:S01]  /*11f0*/  LDC R26, c[0x0][0xb24] ;  /* 0x0002c900ff1a7b82 */ /* 0x000ee20000000800 */
[----:B-1----:R-:W-:-:S09]  /*1200*/  UISETP.NE.AND UP1, UPT, UR4, 0x1, UPT ;  /* 0x000000010400788c */ /* 0x002fd2000bf25270 */
[----:B--2---:R-:W-:Y:S05]  /*1210*/  BRA.U UP1, `(.L_x_16) ;  /* 0x0000000101407547 */ /* 0x004fea000b800000 */
[----:B------:R-:W1:Y:S08]  /*1220*/  LDC.64 R4, c[0x0][0xb10] ;  /* 0x0002c400ff047b82 */ /* 0x000e700000000a00 */
[----:B------:R-:W2:Y:S08]  /*1230*/  LDC.64 R2, c[0x0][0xb18] ;  /* 0x0002c600ff027b82 */ /* 0x000eb00000000a00 */
[----:B------:R-:W4:Y:S08]  /*1240*/  LDC R6, c[0x0][0xb20] ;  /* 0x0002c800ff067b82 */ /* 0x000f300000000800 */
[----:B------:R-:W3:Y:S01]  /*1250*/  LDC R7, c[0x0][0xb0c] ;  /* 0x0002c300ff077b82 */ /* 0x000ee20000000800 */
[----:B-1----:R-:W-:-:S05]  /*1260*/  IMAD.HI.U32 R4, R15, R4, RZ ;  /* 0x000000040f047227 */ /* 0x002fca00078e00ff */
[----:B------:R-:W-:Y:S01]  /*1270*/  SHF.R.U32.HI R4, RZ, R5, R4 ;  /* 0x00000005ff047219 */ /* 0x000fe20000011604 */
[----:B--2---:R-:W-:Y:S01]  /*1280*/  IMAD.HI.U32 R3, R14, R3, RZ ;  /* 0x000000030e037227 */ /* 0x004fe200078e00ff */
[----:B------:R-:W-:-:S04]  /*1290*/  ISETP.NE.AND P0, PT, R2, 0x1, PT ;  /* 0x000000010200780c */ /* 0x000fc80003f05270 */
[----:B----4-:R-:W-:-:S04]  /*12a0*/  SHF.R.U32.HI R3, RZ, R6, R3 ;  /* 0x00000006ff037219 */ /* 0x010fc80000011603 */
[----:B------:R-:W-:Y:S02]  /*12b0*/  SEL R3, R14, R3, !P0 ;  /* 0x000000030e037207 */ /* 0x000fe40004000000 */
[----:B---3--:R-:W-:-:S04]  /*12c0*/  ISETP.NE.AND P1, PT, R7, 0x1, PT ;  /* 0x000000010700780c */ /* 0x008fc80003f25270 */
[----:B------:R-:W-:-:S05]  /*12d0*/  SEL R4, R15, R4, !P1 ;  /* 0x000000040f047207 */ /* 0x000fca0004800000 */
[----:B------:R-:W-:Y:S02]  /*12e0*/  IMAD.IADD R5, R3, 0x1, -R4 ;  /* 0x0000000103057824 */ /* 0x000fe400078e0a04 */
[----:B------:R-:W-:Y:S02]  /*12f0*/  IMAD.IADD R3, R4, 0x1, -R3 ;  /* 0x0000000104037824 */ /* 0x000fe400078e0a03 */
[----:B------:R-:W-:Y:S02]  /*1300*/  IMAD R15, R5, R7, R15 ;  /* 0x00000007050f7224 */ /* 0x000fe400078e020f */
[----:B------:R-:W-:-:S07]  /*1310*/  IMAD R14, R3, R2, R14 ;  /* 0x00000002030e7224 */ /* 0x000fce00078e020e */
.L_x_16:
[----:B------:R-:W-:Y:S01]  /*1320*/  BAR.SYNC.DEFER_BLOCKING 0x0 ;  /* 0x0000000000007b1d */ /* 0x000fe20000010000 */
[----:B------:R-:W-:Y:S01]  /*1330*/  UISETP.NE.AND UP1, UPT, UR8, 0x2, UPT ;  /* 0x000000020800788c */ /* 0x000fe2000bf25270 */
[----:B------:R-:W-:Y:S02]  /*1340*/  ISETP.NE.OR P5, PT, R0, 0x2, !P5 ;  /* 0x000000020000780c */ /* 0x000fe40006fa5670 */
[----:B------:R-:W-:-:S06]  /*1350*/  LOP3.LUT R2, R76, 0x1f, RZ, 0xc0, !PT ;  /* 0x0000001f4c027812 */ /* 0x000fcc00078ec0ff */
[----:B------:R-:W-:Y:S05]  /*1360*/  BRA.U UP1, `(.L_x_17) ;  /* 0x00000011016c7547 */ /* 0x000fea000b800000 */
[----:B------:R-:W1:Y:S01]  /*1370*/  LDCU UR13, c[0x0][0x38c] ;  /* 0x00007180ff0d77ac */ /* 0x000e620008000800 */
[----:B------:R-:W2:Y:S01]  /*1380*/  LDC R8, c[0x0][0x370] ;  /* 0x0000dc00ff087b82 */ /* 0x000ea20000000800 */
[----:B------:R-:W-:Y:S01]  /*1390*/  PLOP3.LUT P1, PT, PT, PT, UP2, 0x80, 0x8 ;  /* 0x000000000008781c */ /* 0x000fe20003f2f028 */
[----:B------:R-:W-:Y:S01]  /*13a0*/  IMAD.MOV.U32 R17, RZ, RZ, 0x1 ;  /* 0x00000001ff117424 */ /* 0x000fe200078e00ff */
[----:B------:R-:W-:Y:S01]  /*13b0*/  ISETP.EQ.OR P4, PT, R2, RZ, P5 ;  /* 0x000000ff0200720c */ /* 0x000fe20002f82670 */
[----:B------:R-:W-:Y:S01]  /*13c0*/  IMAD.MOV.U32 R16, RZ, RZ, RZ ;  /* 0x000000ffff107224 */ /* 0x000fe200078e00ff */
[----:B------:R-:W-:Y:S02]  /*13d0*/  PLOP3.LUT P1, PT, P1, PT, PT, 0x8, 0x80 ;  /* 0x000000000080781c */ /* 0x000fe40000f2e170 */
[----:B------:R-:W-:Y:S01]  /*13e0*/  CS2R R12, SRZ ;  /* 0x00000000000c7805 */ /* 0x000fe2000001ff00 */
[----:B------:R-:W-:Y:S01]  /*13f0*/  IMAD.MOV.U32 R11, RZ, RZ, 0x1 ;  /* 0x00000001ff0b7424 */ /* 0x000fe200078e00ff */
[----:B------:R-:W4:Y:S01]  /*1400*/  LDC R0, c[0x0][0x374] ;  /* 0x0000dd00ff007b82 */ /* 0x000f220000000800 */
[----:B------:R-:W2:Y:S01]  /*1410*/  LDCU.64 UR22, c[0x0][0x348] ;  /* 0x00006900ff1677ac */ /* 0x000ea20008000a00 */
[----:B------:R-:W-:Y:S01]  /*1420*/  UMOV UR6, URZ ;  /* 0x000000ff00067c82 */ /* 0x000fe20008000000 */
[----:B-1----:R-:W-:-:S04]  /*1430*/  UIADD3 UR5, UPT, UPT, UR13, 0x3f, URZ ;  /* 0x0000003f0d057890 */ /* 0x002fc8000fffe0ff */
[----:B------:R-:W-:-:S04]  /*1440*/  USHF.R.S32.HI UR4, URZ, 0x1f, UR5 ;  /* 0x0000001fff047899 */ /* 0x000fc80008011405 */
[----:B------:R-:W-:-:S04]  /*1450*/  ULEA.HI UR4, UR4, UR5, URZ, 0x6 ;  /* 0x0000000504047291 */ /* 0x000fc8000f8f30ff */
[----:B------:R-:W-:Y:S02]  /*1460*/  USHF.R.S32.HI UR15, URZ, 0x6, UR4 ;  /* 0x00000006ff0f7899 */ /* 0x000fe40008011404 */
[----:B------:R-:W-:Y:S02]  /*1470*/  UIADD3 UR4, UPT, UPT, UR13, -0x1, URZ ;  /* 0xffffffff0d047890 */ /* 0x000fe4000fffe0ff */
[----:B------:R-:W-:Y:S02]  /*1480*/  UISETP.LT.U32.AND UP0, UPT, UR15, 0x2, UPT ;  /* 0x000000020f00788c */ /* 0x000fe4000bf01070 */
[----:B------:R-:W-:Y:S02]  /*1490*/  UISETP.GE.U32.AND UP1, UPT, UR4, -0x7f, UPT ;  /* 0xffffff810400788c */ /* 0x000fe4000bf26070 */
[----:B------:R-:W-:Y:S02]  /*14a0*/  USEL UR14, UR15, 0x2, UP0 ;  /* 0x000000020f0e7887 */ /* 0x000fe40008000000 */
[----:B------:R-:W-:-:S02]  /*14b0*/  UIADD3 UR13, UPT, UPT, UR13, 0x7e, URZ ;  /* 0x0000007e0d0d7890 */ /* 0x000fc4000fffe0ff */
[----:B------:R-:W-:Y:S02]  /*14c0*/  UIADD3 UR5, UPT, UPT, UR14, -0x1, URZ ;  /* 0xffffffff0e057890 */ /* 0x000fe4000fffe0ff */
[----:B------:R-:W-:-:S03]  /*14d0*/  UIADD3 UR7, UPT, UPT, UR15, -UR14, URZ ;  /* 0x8000000e0f077290 */ /* 0x000fc6000fffe0ff */
[----:B------:R-:W-:-:S04]  /*14e0*/  @UP1 UIADD3 UR5, UPT, UPT, UR14, URZ, URZ ;  /* 0x000000ff0e051290 */ /* 0x000fc8000fffe0ff */
[----:B--2---:R-:W-:-:S12]  /*14f0*/  UIADD3 UR5, UPT, UPT, UR5, 0x1, URZ ;  /* 0x0000000105057890 */ /* 0x004fd8000fffe0ff */
.L_x_35:
[----:B------:R-:W-:Y:S01]  /*1500*/  UISETP.NE.AND UP0, UPT, UR37, URZ, UPT ;  /* 0x000000ff2500728c */ /* 0x000fe2000bf05270 */
[----:B------:R-:W1:Y:S08]  /*1510*/  S2UR UR37, SR_CgaCtaId ;  /* 0x00000000002579c3 */ /* 0x000e700000008800 */
[----:B------:R-:W-:Y:S05]  /*1520*/  BRA.U UP0, `(.L_x_18) ;  /* 0x0000000100347547 */ /* 0x000fea000b800000 */
[----:B------:R-:W2:Y:S01]  /*1530*/  S2R R2, SR_CgaCtaId ;  /* 0x0000000000027919 */ /* 0x000ea20000008800 */
[----:B------:R-:W-:-:S04]  /*1540*/  MOV R3, 0x400 ;  /* 0x0000040000037802 */ /* 0x000fc80000000f00 */
[----:B--2---:R-:W-:Y:S02]  /*1550*/  LEA R2, R2, R3, 0x18 ;  /* 0x0000000302027211 */ /* 0x004fe400078ec0ff */
[----:B------:R-:W-:-:S03]  /*1560*/  SHF.L.U32 R3, R11, 0x1f, RZ ;  /* 0x0000001f0b037819 */ /* 0x000fc600000006ff */
[----:B------:R-:W-:-:S04]  /*1570*/  IMAD R2, R12, 0x8, R2 ;  /* 0x000000080c027824 */ /* 0x000fc800078e0202 */
[----:B------:R-:W2:Y:S02]  /*1580*/  SYNCS.PHASECHK.TRANS64.TRYWAIT P0, [R2+URZ+0xe0], R3 ;  /* 0x0000e003020075a7 */ /* 0x000ea400080011ff */
[----:B--2---:R-:W-:Y:S05]  /*1590*/  @!P0 BRA `(.L_x_19) ;  /* 0x0000009800c08947 */ /* 0x004fea0003800000 */
.L_x_165:
[----:B------:R-:W-:Y:S01]  /*15a0*/  VIADD R12, R12, 0x1 ;  /* 0x000000010c0c7836 */ /* 0x000fe20000000000 */
[----:B------:R2:W-:Y:S04]  /*15b0*/  SYNCS.ARRIVE.TRANS64.A1T0 RZ, [R2+URZ+0xd0], RZ ;  /* 0x0000d0ff02ff79a7 */ /* 0x0005e800081000ff */
[----:B------:R-:W-:-:S04]  /*15c0*/  ISETP.NE.AND P0, PT, R12, 0x2, PT ;  /* 0x000000020c00780c */ /* 0x000fc80003f05270 */
[----:B------:R-:W-:Y:S02]  /*15d0*/  SEL R12, R12, RZ, P0 ;  /* 0x000000ff0c0c7207 */ /* 0x000fe40000000000 */
[----:B--2---:R-:W-:-:S04]  /*15e0*/  SEL R2, RZ, 0x1, P0 ;  /* 0x00000001ff027807 */ /* 0x004fc80000000000 */
[----:B------:R-:W-:-:S07]  /*15f0*/  LOP3.LUT R11, R11, R2, RZ, 0x3c, !PT ;  /* 0x000000020b0b7212 */ /* 0x000fce00078e3cff */
.L_x_18:
[----:B------:R-:W-:Y:S01]  /*1600*/  UMOV UR4, 0x400 ;  /* 0x0000040000047882 */ /* 0x000fe20000000000 */
[----:B------:R-:W-:Y:S01]  /*1610*/  SHF.L.U32 R2, R17, 0x1f, RZ ;  /* 0x0000001f11027819 */ /* 0x000fe200000006ff */
[----:B-1----:R-:W-:Y:S01]  /*1620*/  ULEA UR4, UR37, UR4, 0x18 ;  /* 0x0000000425047291 */ /* 0x002fe2000f8ec0ff */
[----:B------:R-:W-:Y:S01]  /*1630*/  R2UR UR35, R15 ;  /* 0x000000000f2372ca */ /* 0x000fe200000e0000 */
[----:B------:R-:W-:Y:S01]  /*1640*/  UISETP.GE.U32.AND UP0, UPT, UR13, 0x7f, UPT ;  /* 0x0000007f0d00788c */ /* 0x000fe2000bf06070 */
[----:B------:R-:W-:Y:S01]  /*1650*/  R2UR UR19, R14 ;  /* 0x000000000e1372ca */ /* 0x000fe200000e0000 */
[----:B------:R-:W-:Y:S01]  /*1660*/  ULEA UR8, UR6, UR4, 0x3 ;  /* 0x0000000406087291 */ /* 0x000fe2000f8e18ff */
[----:B------:R-:W-:-:S08]  /*1670*/  UMOV UR29, URZ ;  /* 0x000000ff001d7c82 */ /* 0x000fd00008000000 */
[----:B------:R1:W2:Y:S01]  /*1680*/  SYNCS.PHASECHK.TRANS64.TRYWAIT P0, [UR8+0x10], R2 ;  /* 0x00001002ff0075a7 */ /* 0x0002a20008001108 */
[----:B------:R-:W-:Y:S02]  /*1690*/  USHF.L.U32 UR35, UR35, 0x6, URZ ;  /* 0x0000000623237899 */ /* 0x000fe400080006ff */
[----:B------:R-:W-:Y:S01]  /*16a0*/  USHF.L.U32 UR19, UR19, 0x8, URZ ;  /* 0x0000000813137899 */ /* 0x000fe200080006ff */
[----:B------:R-:W-:Y:S11]  /*16b0*/  BRA.U !UP0, `(.L_x_20) ;  /* 0x0000000108d87547 */ /* 0x000ff6000b800000 */
[----:B------:R-:W-:Y:S01]  /*16c0*/  UMOV UR21, URZ ;  /* 0x000000ff00157c82 */ /* 0x000fe20008000000 */
[----:B------:R-:W-:-:S05]  /*16d0*/  UMOV UR42, UR6 ;  /* 0x00000006002a7c82 */ /* 0x000fca0008000000 */
.L_x_25:
[----:B-1----:R-:W-:Y:S01]  /*16e0*/  ULEA UR33, UR42, UR4, 0x3 ;  /* 0x000000042a217291 */ /* 0x002fe2000f8e18ff */
[----:B--2---:R-:W-:Y:S01]  /*16f0*/  @!P5 MOV R3, 0x14000 ;  /* 0x000140000003d802 */ /* 0x004fe20000000f00 */
[----:B--2---:R-:W-:Y:S10]  /*1700*/  @P0 BRA `(.L_x_21) ;  /* 0x00000000000c0947 */ /* 0x004ff40003800000 */
[----:B------:R-:W-:-:S04]  /*1710*/  SHF.L.U32 R4, R17, 0x1f, RZ ;  /* 0x0000001f11047819 */ /* 0x000fc800000006ff */
[----:B------:R-:W2:Y:S02]  /*1720*/  SYNCS.PHASECHK.TRANS64.TRYWAIT P0, [UR33+0x10], R4 ;  /* 0x00001004ff0075a7 */ /* 0x000ea40008001121 */
[----:B--2---:R-:W-:Y:S05]  /*1730*/  @!P0 BRA `(.L_x_22) ;  /* 0x00000098006c8947 */ /* 0x004fea0003800000 */
.L_x_21:
[----:B------:R2:W-:Y:S01]  /*1740*/  @!P5 SYNCS.ARRIVE.TRANS64 RZ, [UR33], R3 ;  /* 0x00000003ffffd9a7 */ /* 0x0005e20008000021 */
[----:B------:R-:W-:Y:S04]  /*1750*/  BSSY.RECONVERGENT B0, `(.L_x_23) ;  /* 0x0000003000007945 */ /* 0x000fe80003800200 */
[----:B------:R-:W-:Y:S05]  /*1760*/  @P4 BRA `(.L_x_24) ;  /* 0x0000000000044947 */ /* 0x000fea0003800000 */
[----:B------:R-:W-:Y:S05]  /*1770*/  BPT.TRAP 0x1 ;  /* 0x000000040000795c */ /* 0x000fea0000300000 */
.L_x_24:
[----:B------:R-:W-:Y:S05]  /*1780*/  BSYNC.RECONVERGENT B0 ;  /* 0x0000000000007941 */ /* 0x000fea0003800200 */
.L_x_23:
[----:B------:R-:W-:Y:S02]  /*1790*/  UIADD3 UR6, UPT, UPT, UR42, 0x1, URZ ;  /* 0x000000012a067890 */ /* 0x000fe4000fffe0ff */
[----:B------:R-:W-:Y:S02]  /*17a0*/  ULEA UR24, UR42, UR4, 0xe ;  /* 0x000000042a187291 */ /* 0x000fe4000f8e70ff */
[----:B------:R-:W-:Y:S02]  /*17b0*/  UISETP.NE.AND UP0, UPT, UR6, 0x2, UPT ;  /* 0x000000020600788c */ /* 0x000fe4000bf05270 */
[----:B------:R-:W-:Y:S02]  /*17c0*/  UIADD3 UR40, UP1, UPT, UR22, 0x80, URZ ;  /* 0x0000008016287890 */ /* 0x000fe4000ff3e0ff */
[----:B------:R-:W-:Y:S02]  /*17d0*/  USEL UR9, URZ, 0x1, UP0 ;  /* 0x00000001ff097887 */ /* 0x000fe40008000000 */
[----:B------:R-:W-:-:S02]  /*17e0*/  USEL UR6, UR6, URZ, UP0 ;  /* 0x000000ff06067287 */ /* 0x000fc40008000000 */
[----:B------:R-:W-:Y:S02]  /*17f0*/  USHF.L.U32 UR34, UR21, 0x6, URZ ;  /* 0x0000000615227899 */ /* 0x000fe400080006ff */
[----:B------:R-:W-:Y:S01]  /*1800*/  ULEA UR8, UR6, UR4, 0x3 ;  /* 0x0000000406087291 */ /* 0x000fe2000f8e18ff */
[----:B------:R-:W-:Y:S01]  /*1810*/  LOP3.LUT R17, R17, UR9, RZ, 0x3c, !PT ;  /* 0x0000000911117c12 */ /* 0x000fe2000f8e3cff */
[----:B------:R-:W-:Y:S02]  /*1820*/  UIADD3 UR38, UP0, UPT, UR22, 0x180, URZ ;  /* 0x0000018016267890 */ /* 0x000fe4000ff1e0ff */
[----:B------:R-:W-:Y:S01]  /*1830*/  UIADD3.X UR41, UPT, UPT, URZ, UR23, URZ, UP1, !UPT ;  /* 0x00000017ff297290 */ /* 0x000fe20008ffe4ff */
[----:B-1----:R-:W-:Y:S01]  /*1840*/  SHF.L.U32 R2, R17, 0x1f, RZ ;  /* 0x0000001f11027819 */ /* 0x002fe200000006ff */
[----:B------:R-:W-:Y:S02]  /*1850*/  UIADD3 UR32, UPT, UPT, UR24, 0x8800, URZ ;  /* 0x0000880018207890 */ /* 0x000fe4000fffe0ff */
[----:B------:R-:W-:Y:S01]  /*1860*/  UIADD3 UR26, UPT, UPT, UR34, 0x20, URZ ;  /* 0x00000020221a7890 */ /* 0x000fe2000fffe0ff */
[----:B------:R1:W1:Y:S01]  /*1870*/  SYNCS.PHASECHK.TRANS64.TRYWAIT P0, [UR8+0x10], R2 ;  /* 0x00001002ff0075a7 */ /* 0x0002620008001108 */
[----:B------:R-:W-:-:S02]  /*1880*/  ULEA UR8, UR42, UR4, 0x10 ;  /* 0x000000042a087291 */ /* 0x000fc4000f8e80ff */
[----:B------:R-:W-:Y:S02]  /*1890*/  UIADD3 UR24, UPT, UPT, UR24, 0xa800, URZ ;  /* 0x0000a80018187890 */ /* 0x000fe4000fffe0ff */
[----:B------:R-:W-:Y:S02]  /*18a0*/  UIADD3.X UR39, UPT, UPT, URZ, UR23, URZ, UP0, !UPT ;  /* 0x00000017ff277290 */ /* 0x000fe400087fe4ff */
[----:B------:R-:W-:Y:S02]  /*18b0*/  UIADD3 UR16, UPT, UPT, UR8, 0x10800, URZ ;  /* 0x0001080008107890 */ /* 0x000fe4000fffe0ff */
[----:B------:R-:W-:Y:S01]  /*18c0*/  UIADD3 UR8, UPT, UPT, UR8, 0x18800, URZ ;  /* 0x0001880008087890 */ /* 0x000fe2000fffe0ff */
[----:B------:R-:W-:Y:S01]  /*18d0*/  UMOV UR30, 0x0 ;  /* 0x00000000001e7882 */ /* 0x000fe20000000000 */
[----:B------:R-:W-:Y:S01]  /*18e0*/  UMOV UR31, 0x10000000 ;  /* 0x10000000001f7882 */ /* 0x000fe20000000000 */
[----:B------:R-:W-:Y:S01]  /*18f0*/  UMOV UR25, UR33 ;  /* 0x0000002100197c82 */ /* 0x000fe20008000000 */
[----:B------:R-:W-:Y:S01]  /*1900*/  UMOV UR27, UR35 ;  /* 0x00000023001b7c82 */ /* 0x000fe20008000000 */
[----:B------:R-:W-:Y:S01]  /*1910*/  UMOV UR28, UR36 ;  /* 0x00000024001c7c82 */ /* 0x000fe20008000000 */
[----:B------:R-:W-:Y:S01]  /*1920*/  UMOV UR17, UR33 ;  /* 0x0000002100117c82 */ /* 0x000fe20008000000 */
[----:B------:R-:W-:Y:S01]  /*1930*/  UMOV UR20, UR36 ;  /* 0x0000002400147c82 */ /* 0x000fe20008000000 */
[----:B------:R-:W-:Y:S01]  /*1940*/  UMOV UR18, UR34 ;  /* 0x0000002200127c82 */ /* 0x000fe20008000000 */
[----:B------:R1:W-:Y:S01]  /*1950*/  UTMALDG.3D [UR32], [UR40], desc[UR30] ;  /* 0x00001e20280075b4 */ /* 0x0003e20008011000 */
[----:B------:R-:W-:Y:S01]  /*1960*/  UMOV UR11, UR19 ;  /* 0x00000013000b7c82 */ /* 0x000fe20008000000 */
[----:B------:R-:W-:Y:S01]  /*1970*/  UMOV UR12, UR36 ;  /* 0x00000024000c7c82 */ /* 0x000fe20008000000 */
[----:B------:R-:W-:Y:S01]  /*1980*/  UMOV UR9, UR33 ;  /* 0x0000002100097c82 */ /* 0x000fe20008000000 */
[----:B------:R-:W-:Y:S01]  /*1990*/  UMOV UR10, UR26 ;  /* 0x0000001a000a7c82 */ /* 0x000fe20008000000 */
[----:B------:R-:W-:Y:S01]  /*19a0*/  UIADD3 UR21, UPT, UPT, UR21, 0x1, URZ ;  /* 0x0000000115157890 */ /* 0x000fe2000fffe0ff */
[----:B------:R-:W-:Y:S01]  /*19b0*/  UMOV UR29, UR5 ;  /* 0x00000005001d7c82 */ /* 0x000fe20008000000 */
[----:B------:R1:W-:Y:S02]  /*19c0*/  UTMALDG.3D [UR24], [UR40], desc[UR30] ;  /* 0x00001e18280075b4 */ /* 0x0003e40008011000 */
[----:B------:R-:W-:Y:S01]  /*19d0*/  UISETP.NE.AND UP0, UPT, UR21, UR5, UPT ;  /* 0x000000051500728c */ /* 0x000fe2000bf05270 */
[----:B------:R-:W-:Y:S01]  /*19e0*/  UMOV UR42, UR6 ;  /* 0x00000006002a7c82 */ /* 0x000fe20008000000 */
[----:B------:R1:W-:Y:S01]  /*19f0*/  UTMALDG.3D [UR16], [UR38], desc[UR30] ;  /* 0x00001e10260075b4 */ /* 0x0003e20008011000 */
[----:B------:R1:W-:Y:S06]  /*1a00*/  UTMALDG.3D [UR8], [UR38], desc[UR30] ;  /* 0x00001e08260075b4 */ /* 0x0003ec0008011000 */
[----:B------:R-:W-:Y:S05]  /*1a10*/  BRA.U UP0, `(.L_x_25) ;  /* 0xfffffffd00307547 */ /* 0x000fea000b83ffff */
.L_x_20:
[----:B-1----:R-:W-:Y:S01]  /*1a20*/  ULEA UR8, UR6, UR4, 0x3 ;  /* 0x0000000406087291 */ /* 0x002fe2000f8e18ff */
[----:B------:R-:W-:Y:S01]  /*1a30*/  SHF.L.U32 R2, R17, 0x1f, RZ ;  /* 0x0000001f11027819 */ /* 0x000fe200000006ff */
[----:B------:R-:W-:Y:S01]  /*1a40*/  @!P1 SYNCS.ARRIVE.TRANS64.A1T0 RZ, [UR4+0x68], RZ ;  /* 0x000068ffffff99a7 */ /* 0x000fe20008100004 */
[----:B------:R-:W-:-:S06]  /*1a50*/  UISETP.GT.AND UP0, UPT, UR15, UR14, UPT ;  /* 0x0000000e0f00728c */ /* 0x000fcc000bf04270 */
[----:B--2---:R1:W2:Y:S03]  /*1a60*/  SYNCS.PHASECHK.TRANS64.TRYWAIT P0, [UR8+0x10], R2 ;  /* 0x00001002ff0075a7 */ /* 0x0042a60008001108 */
[----:B------:R-:W-:Y:S05]  /*1a70*/  BRA.U !UP0, `(.L_x_26) ;  /* 0x0000000108d47547 */ /* 0x000fea000b800000 */
[----:B------:R-:W-:Y:S01]  /*1a80*/  UIADD3 UR21, UPT, UPT, UR7, UR29, URZ ;  /* 0x0000001d07157290 */ /* 0x000fe2000fffe0ff */
[----:B------:R-:W-:-:S11]  /*1a90*/  UMOV UR42, UR6 ;  /* 0x00000006002a7c82 */ /* 0x000fd60008000000 */
.L_x_31:
[----:B-1----:R-:W-:Y:S01]  /*1aa0*/  ULEA UR33, UR42, UR4, 0x3 ;  /* 0x000000042a217291 */ /* 0x002fe2000f8e18ff */
[----:B--2---:R-:W-:Y:S01]  /*1ab0*/  @!P5 MOV R3, 0x14000 ;  /* 0x000140000003d802 */ /* 0x004fe20000000f00 */
[----:B--2---:R-:W-:Y:S10]  /*1ac0*/  @P0 BRA `(.L_x_27) ;  /* 0x00000000000c0947 */ /* 0x004ff40003800000 */
[----:B------:R-:W-:-:S04]  /*1ad0*/  SHF.L.U32 R4, R17, 0x1f, RZ ;  /* 0x0000001f11047819 */ /* 0x000fc800000006ff */
[----:B------:R-:W2:Y:S02]  /*1ae0*/  SYNCS.PHASECHK.TRANS64.TRYWAIT P0, [UR33+0x10], R4 ;  /* 0x00001004ff0075a7 */ /* 0x000ea40008001121 */
[----:B--2---:R-:W-:Y:S05]  /*1af0*/  @!P0 BRA `(.L_x_28) ;  /* 0x0000009400948947 */ /* 0x004fea0003800000 */
.L_x_27:
[----:B------:R2:W-:Y:S01]  /*1b00*/  @!P5 SYNCS.ARRIVE.TRANS64 RZ, [UR33], R3 ;  /* 0x00000003ffffd9a7 */ /* 0x0005e20008000021 */
[----:B------:R-:W-:Y:S04]  /*1b10*/  BSSY.RECONVERGENT B0, `(.L_x_29) ;  /* 0x0000003000007945 */ /* 0x000fe80003800200 */
[----:B------:R-:W-:Y:S05]  /*1b20*/  @P4 BRA `(.L_x_30) ;  /* 0x0000000000044947 */ /* 0x000fea0003800000 */
[----:B------:R-:W-:Y:S05]  /*1b30*/  BPT.TRAP 0x1 ;  /* 0x000000040000795c */ /* 0x000fea0000300000 */
.L_x_30:
[----:B------:R-:W-:Y:S05]  /*1b40*/  BSYNC.RECONVERGENT B0 ;  /* 0x0000000000007941 */ /* 0x000fea0003800200 */
.L_x_29:
        /* <DEDUP_REMOVED lines=32> */
[----:B------:R-:W-:Y:S01]  /*1d50*/  UMOV UR10, UR26 ;  /* 0x0000001a000a7c82 */ /* 0x000fe20008000000 */
[----:B------:R-:W-:Y:S01]  /*1d60*/  UIADD3 UR29, UPT, UPT, UR29, 0x1, URZ ;  /* 0x000000011d1d7890 */ /* 0x000fe2000fffe0ff */
[----:B------:R1:W-:Y:S01]  /*1d70*/  UTMALDG.3D [UR24], [UR40], desc[UR30] ;  /* 0x00001e18280075b4 */ /* 0x0003e20008011000 */
[----:B------:R-:W-:-:S02]  /*1d80*/  UMOV UR42, UR6 ;  /* 0x00000006002a7c82 */ /* 0x000fc40008000000 */
[----:B------:R-:W-:Y:S01]  /*1d90*/  UISETP.NE.AND UP0, UPT, UR29, UR21, UPT ;  /* 0x000000151d00728c */ /* 0x000fe2000bf05270 */
[----:B------:R1:W-:Y:S01]  /*1da0*/  UTMALDG.3D [UR16], [UR38], desc[UR30] ;  /* 0x00001e10260075b4 */ /* 0x0003e20008011000 */
[----:B------:R1:W-:Y:S07]  /*1db0*/  UTMALDG.3D [UR8], [UR38], desc[UR30] ;  /* 0x00001e08260075b4 */ /* 0x0003ee0008011000 */
[----:B------:R-:W-:Y:S05]  /*1dc0*/  BRA.U UP0, `(.L_x_31) ;  /* 0xfffffffd00347547 */ /* 0x000fea000b83ffff */
.L_x_26:
[C---:B-1----:R-:W-:Y:S01]  /*1dd0*/  LEA R2, R16.reuse, UR4, 0x3 ;  /* 0x0000000410027c11 */ /* 0x042fe2000f8e18ff */
[----:B------:R-:W-:Y:S01]  /*1de0*/  NOP ;  /* 0x0000000000007918 */ /* 0x000fe20000000000 */
[----:B--2---:R-:W-:Y:S02]  /*1df0*/  SHF.L.U32 R3, R13, 0x1f, RZ ;  /* 0x0000001f0d037819 */ /* 0x004fe400000006ff */
[----:B------:R-:W-:Y:S02]  /*1e00*/  LEA R4, R16, UR4, 0x4 ;  /* 0x0000000410047c11 */ /* 0x000fe4000f8e20ff */
[----:B------:R-:W1:Y:S02]  /*1e10*/  SYNCS.PHASECHK.TRANS64.TRYWAIT P0, [R2+URZ+0x70], R3 ;  /* 0x00007003020075a7 */ /* 0x000e6400080011ff */
[----:B-1----:R-:W-:Y:S05]  /*1e20*/  @!P0 BRA `(.L_x_32) ;  /* 0x0000009000e08947 */ /* 0x002fea0003800000 */
.L_x_168:
[----:B------:R-:W2:Y:S01]  /*1e30*/  LDS.128 R4, [R4+0x100] ;  /* 0x0001000004047984 */ /* 0x000ea20000000c00 */
[----:B---3--:R-:W-:Y:S01]  /*1e40*/  ISETP.GE.AND P0, PT, R26, 0x1, PT ;  /* 0x000000011a00780c */ /* 0x008fe20003f06270 */
[----:B-1----:R-:W-:Y:S01]  /*1e50*/  VIADD R2, R2, 0x80 ;  /* 0x0000008002027836 */ /* 0x002fe20000000000 */
[----:B------:R-:W-:Y:S01]  /*1e60*/  @!PT LDS RZ, [RZ] ;  /* 0x00000000fffff984 */ /* 0x000fe20000000800 */
[----:B------:R-:W-:Y:S01]  /*1e70*/  @!PT LDS RZ, [RZ] ;  /* 0x00000000fffff984 */ /* 0x000fe20000000800 */
[----:B------:R-:W-:Y:S01]  /*1e80*/  @!PT LDS RZ, [RZ] ;  /* 0x00000000fffff984 */ /* 0x000fe20000000800 */
[----:B------:R-:W-:Y:S01]  /*1e90*/  @!PT LDS RZ, [RZ] ;  /* 0x00000000fffff984 */ /* 0x000fe20000000800 */
[----:B------:R1:W-:Y:S06]  /*1ea0*/  MEMBAR.ALL.CTA ;  /* 0x0000000000007992 */ /* 0x0003ec0000008000 */
[----:B-1----:R-:W1:Y:S01]  /*1eb0*/  FENCE.VIEW.ASYNC.S ;  /* 0x00000000000073c6 */ /* 0x002e620000000000 */
[----:B------:R-:W-:-:S04]  /*1ec0*/  PRMT R2, RZ, 0x654, R2 ;  /* 0x00000654ff027816 */ /* 0x000fc80000000002 */
[----:B-1----:R1:W-:Y:S01]  /*1ed0*/  SYNCS.ARRIVE.TRANS64.RED.A1T0 RZ, [R2+URZ], RZ ;  /* 0x000000ff02ff79a7 */ /* 0x0023e200081004ff */
[----:B--2---:R-:W-:-:S13]  /*1ee0*/  LOP3.LUT P2, RZ, R6, 0x1, RZ, 0xc0, !PT ;  /* 0x0000000106ff7812 */ /* 0x004fda000784c0ff */
[----:B------:R-:W-:Y:S01]  /*1ef0*/  @P2 SHF.R.U32.HI R3, RZ, 0x10, R5 ;  /* 0x00000010ff032819 */ /* 0x000fe20000011605 */
[----:B------:R-:W-:Y:S01]  /*1f00*/  VOTEU.ANY UP0, P2 ;  /* 0x0000000000ff7886 */ /* 0x000fe20001000100 */
[----:B------:R-:W-:Y:S02]  /*1f10*/  @P2 MOV R10, R4 ;  /* 0x00000004000a2202 */ /* 0x000fe40000000f00 */
[----:B------:R-:W-:Y:S02]  /*1f20*/  @P2 R2UR.BROADCAST UR8, R3 ;  /* 0x00000000030822ca */ /* 0x000fe400008e0000 */
[----:B------:R-:W-:-:S11]  /*1f30*/  @P2 LOP3.LUT R9, R5, 0xffff, RZ, 0xc0, !PT ;  /* 0x0000ffff05092812 */ /* 0x000fd600078ec0ff */
[----:B------:R-:W-:Y:S01]  /*1f40*/  @UP0 UMOV UR36, UR8 ;  /* 0x0000000800240c82 */ /* 0x000fe20008000000 */
[----:B-1----:R-:W-:Y:S05]  /*1f50*/  @!P0 BRA `(.L_x_33) ;  /* 0x0000000000b88947 */ /* 0x002fea0003800000 */
[----:B------:R-:W4:Y:S01]  /*1f60*/  LDC.64 R4, c[0x0][0xb18] ;  /* 0x0002c600ff047b82 */ /* 0x000f220000000a00 */
[----:B------:R-:W-:-:S07]  /*1f70*/  ISETP.NE.AND P3, PT, R26, 0x1, PT ;  /* 0x000000011a00780c */ /* 0x000fce0003f65270 */
[----:B------:R-:W1:Y:S08]  /*1f80*/  LDC.64 R6, c[0x0][0xb10] ;  /* 0x0002c400ff067b82 */ /* 0x000e700000000a00 */
[----:B------:R-:W2:Y:S08]  /*1f90*/  LDC R14, c[0x0][0xb20] ;  /* 0x0002c800ff0e7b82 */ /* 0x000eb00000000800 */
[----:B------:R-:W3:Y:S01]  /*1fa0*/  LDC R15, c[0x0][0xb0c] ;  /* 0x0002c300ff0f7b82 */ /* 0x000ee20000000800 */
[----:B----4-:R-:W-:Y:S01]  /*1fb0*/  IMAD.HI.U32 R19, R0, R5, RZ ;  /* 0x0000000500137227 */ /* 0x010fe200078e00ff */
[----:B------:R-:W-:-:S03]  /*1fc0*/  ISETP.NE.AND P0, PT, R4, 0x1, PT ;  /* 0x000000010400780c */ /* 0x000fc60003f05270 */
[----:B------:R-:W-:-:S03]  /*1fd0*/  IMAD.HI.U32 R5, R9, R5, RZ ;  /* 0x0000000509057227 */ /* 0x000fc600078e00ff */
[----:B------:R-:W4:Y:S01]  /*1fe0*/  LDC.64 R2, c[0x0][0xb28] ;  /* 0x0002ca00ff027b82 */ /* 0x000f220000000a00 */
[----:B-1----:R-:W-:-:S04]  /*1ff0*/  IMAD.HI.U32 R20, R8, R6, RZ ;  /* 0x0000000608147227 */ /* 0x002fc800078e00ff */
[----:B------:R-:W-:Y:S01]  /*2000*/  IMAD.HI.U32 R21, R10, R6, RZ ;  /* 0x000000060a157227 */ /* 0x000fe200078e00ff */
[----:B------:R-:W-:Y:S02]  /*2010*/  SHF.R.U32.HI R20, RZ, R7, R20 ;  /* 0x00000007ff147219 */ /* 0x000fe40000011614 */
[-C--:B--2---:R-:W-:Y:S02]  /*2020*/  SHF.R.U32.HI R19, RZ, R14.reuse, R19 ;  /* 0x0000000eff137219 */ /* 0x084fe40000011613 */
[----:B------:R-:W-:Y:S02]  /*2030*/  SHF.R.U32.HI R5, RZ, R14, R5 ;  /* 0x0000000eff057219 */ /* 0x000fe40000011605 */
[----:B------:R-:W-:Y:S02]  /*2040*/  SEL R19, R0, R19, !P0 ;  /* 0x0000001300137207 */ /* 0x000fe40004000000 */
[----:B------:R-:W-:Y:S02]  /*2050*/  SHF.R.U32.HI R21, RZ, R7, R21 ;  /* 0x00000007ff157219 */ /* 0x000fe40000011615 */
[----:B---3--:R-:W-:-:S02]  /*2060*/  ISETP.NE.AND P1, PT, R15, 0x1, PT ;  /* 0x000000010f00780c */ /* 0x008fc40003f25270 */
[----:B------:R-:W-:Y:S02]  /*2070*/  SEL R5, R9, R5, !P0 ;  /* 0x0000000509057207 */ /* 0x000fe40004000000 */
[----:B------:R-:W-:Y:S02]  /*2080*/  SEL R20, R8, R20, !P1 ;  /* 0x0000001408147207 */ /* 0x000fe40004800000 */
[----:B------:R-:W-:Y:S01]  /*2090*/  SEL R21, R10, R21, !P1 ;  /* 0x000000150a157207 */ /* 0x000fe20004800000 */
[----:B----4-:R-:W-:-:S04]  /*20a0*/  IMAD.HI.U32 R18, R19, R2, RZ ;  /* 0x0000000213127227 */ /* 0x010fc800078e00ff */
        /* <DEDUP_REMOVED lines=10> */
[----:B------:R-:W-:-:S04]  /*2150*/  @!P0 IMAD.HI.U32 R7, R21, R2, RZ ;  /* 0x0000000215078227 */ /* 0x000fc800078e00ff */
[----:B------:R-:W-:Y:S01]  /*2160*/  IMAD.MOV R2, RZ, RZ, -R6 ;  /* 0x000000ffff027224 */ /* 0x000fe200078e0a06 */
[----:B------:R-:W-:Y:S02]  /*2170*/  @!P0 SHF.R.U32.HI R3, RZ, R3, R7 ;  /* 0x00000003ff038219 */ /* 0x000fe40000011607 */
[----:B------:R-:W-:Y:S01]  /*2180*/  IADD3 R7, PT, PT, -R5, RZ, RZ ;  /* 0x000000ff05077210 */ /* 0x000fe20007ffe1ff */
[----:B------:R-:W-:Y:S01]  /*2190*/  IMAD R2, R26, R2, R5 ;  /* 0x000000021a027224 */ /* 0x000fe200078e0205 */
        /* <DEDUP_REMOVED lines=10> */
.L_x_33:
[----:B------:R-:W1:Y:S02]  /*2240*/  LDCU UR8, c[0x0][0xb30] ;  /* 0x00016600ff0877ac */ /* 0x000e640008000800 */
[----:B-1----:R-:W-:-:S09]  /*2250*/  UISETP.NE.AND UP0, UPT, UR8, 0x1, UPT ;  /* 0x000000010800788c */ /* 0x002fd2000bf05270 */
[----:B------:R-:W-:Y:S05]  /*2260*/  BRA.U UP0, `(.L_x_34) ;  /* 0x0000000100407547 */ /* 0x000fea000b800000 */
[----:B------:R-:W1:Y:S08]  /*2270*/  LDC.64 R4, c[0x0][0xb10] ;  /* 0x0002c400ff047b82 */ /* 0x000e700000000a00 */
[----:B------:R-:W2:Y:S08]  /*2280*/  LDC.64 R2, c[0x0][0xb18] ;  /* 0x0002c600ff027b82 */ /* 0x000eb00000000a00 */
[----:B------:R-:W3:Y:S08]  /*2290*/  LDC R6, c[0x0][0xb20] ;  /* 0x0002c800ff067b82 */ /* 0x000ef00000000800 */
[----:B------:R-:W4:Y:S01]  /*22a0*/  LDC R7, c[0x0][0xb0c] ;  /* 0x0002c300ff077b82 */ /* 0x000f220000000800 */
[----:B-1----:R-:W-:-:S05]  /*22b0*/  IMAD.HI.U32 R4, R10, R4, RZ ;  /* 0x000000040a047227 */ /* 0x002fca00078e00ff */
[----:B------:R-:W-:Y:S01]  /*22c0*/  SHF.R.U32.HI R4, RZ, R5, R4 ;  /* 0x00000005ff047219 */ /* 0x000fe20000011604 */
[----:B--2---:R-:W-:Y:S01]  /*22d0*/  IMAD.HI.U32 R3, R9, R3, RZ ;  /* 0x0000000309037227 */ /* 0x004fe200078e00ff */
[----:B------:R-:W-:-:S04]  /*22e0*/  ISETP.NE.AND P0, PT, R2, 0x1, PT ;  /* 0x000000010200780c */ /* 0x000fc80003f05270 */
[----:B---3--:R-:W-:-:S04]  /*22f0*/  SHF.R.U32.HI R3, RZ, R6, R3 ;  /* 0x00000006ff037219 */ /* 0x008fc80000011603 */
[----:B------:R-:W-:Y:S02]  /*2300*/  SEL R3, R9, R3, !P0 ;  /* 0x0000000309037207 */ /* 0x000fe40004000000 */
[----:B----4-:R-:W-:-:S04]  /*2310*/  ISETP.NE.AND P1, PT, R7, 0x1, PT ;  /* 0x000000010700780c */ /* 0x010fc80003f25270 */
[----:B------:R-:W-:-:S05]  /*2320*/  SEL R4, R10, R4, !P1 ;  /* 0x000000040a047207 */ /* 0x000fca0004800000 */
[----:B------:R-:W-:Y:S02]  /*2330*/  IMAD.IADD R5, R3, 0x1, -R4 ;  /* 0x0000000103057824 */ /* 0x000fe400078e0a04 */
[----:B------:R-:W-:Y:S02]  /*2340*/  IMAD.IADD R3, R4, 0x1, -R3 ;  /* 0x0000000104037824 */ /* 0x000fe400078e0a03 */
[----:B------:R-:W-:Y:S02]  /*2350*/  IMAD R10, R5, R7, R10 ;  /* 0x00000007050a7224 */ /* 0x000fe400078e020a */
[----:B------:R-:W-:-:S07]  /*2360*/  IMAD R9, R3, R2, R9 ;  /* 0x0000000203097224 */ /* 0x000fce00078e0209 */
.L_x_34:
[----:B------:R-:W-:Y:S01]  /*2370*/  VIADD R16, R16, 0x1 ;  /* 0x0000000110107836 */ /* 0x000fe20000000000 */
[----:B------:R-:W-:Y:S01]  /*2380*/  PLOP3.LUT P1, PT, PT, PT, PT, 0x80, 0x8 ;  /* 0x000000000008781c */ /* 0x000fe20003f2f070 */
[----:B------:R-:W-:Y:S02]  /*2390*/  IMAD.IADD R15, R10, 0x1, R63 ;  /* 0x000000010a0f7824 */ /* 0x000fe400078e023f */
[----:B------:R-:W-:Y:S01]  /*23a0*/  IMAD.IADD R14, R9, 0x1, R62 ;  /* 0x00000001090e7824 */ /* 0x000fe200078e023e */
[----:B------:R-:W-:-:S04]  /*23b0*/  ISETP.NE.AND P0, PT, R16, 0x2, PT ;  /* 0x000000021000780c */ /* 0x000fc80003f05270 */
[----:B------:R-:W-:Y:S02]  /*23c0*/  SEL R2, RZ, 0x1, P0 ;  /* 0x00000001ff027807 */ /* 0x000fe40000000000 */
[----:B------:R-:W-:Y:S02]  /*23d0*/  SEL R16, R16, RZ, P0 ;  /* 0x000000ff10107207 */ /* 0x000fe40000000000 */
[----:B------:R-:W-:Y:S01]  /*23e0*/  LOP3.LUT R13, R13, R2, RZ, 0x3c, !PT ;  /* 0x000000020d0d7212 */ /* 0x000fe200078e3cff */
[----:B------:R-:W-:Y:S06]  /*23f0*/  @P2 BRA `(.L_x_35) ;  /* 0xfffffff000402947 */ /* 0x000fec000383ffff */
[----:B------:R-:W-:Y:S01]  /*2400*/  UIADD3 UR5, UPT, UPT, UR4, 0x10, URZ ;  /* 0x0000001004057890 */ /* 0x000fe2000fffe0ff */
[----:B------:R-:W-:-:S03]  /*2410*/  SHF.L.U32 R2, R17, 0x1f, RZ ;  /* 0x0000001f11027819 */ /* 0x000fc600000006ff */
[----:B------:R-:W-:-:S09]  /*2420*/  ULEA UR4, UR6, UR5, 0x3 ;  /* 0x0000000506047291 */ /* 0x000fd2000f8e18ff */
[----:B------:R-:W1:Y:S02]  /*2430*/  SYNCS.PHASECHK.TRANS64.TRYWAIT P0, [UR4], R2 ;  /* 0x00000002ff0075a7 */ /* 0x000e640008001104 */
[----:B-1----:R-:W-:Y:S05]  /*2440*/  @!P0 BRA `(.L_x_36) ;  /* 0x0000008c006c8947 */ /* 0x002fea0003800000 */
.L_x_170:
[----:B------:R-:W-:-:S04]  /*2450*/  UIADD3 UR6, UPT, UPT, UR6, 0x1, URZ ;  /* 0x0000000106067890 */ /* 0x000fc8000fffe0ff */
[----:B------:R-:W-:-:S04]  /*2460*/  UISETP.NE.AND UP0, UPT, UR6, 0x2, UPT ;  /* 0x000000020600788c */ /* 0x000fc8000bf05270 */
[----:B------:R-:W-:Y:S02]  /*2470*/  USEL UR4, URZ, 0x1, UP0 ;  /* 0x00000001ff047887 */ /* 0x000fe40008000000 */
[----:B------:R-:W-:-:S04]  /*2480*/  USEL UR6, UR6, URZ, UP0 ;  /* 0x000000ff06067287 */ /* 0x000fc80008000000 */
[----:B------:R-:W-:Y:S01]  /*2490*/  ULEA UR6, UR6, UR5, 0x3 ;  /* 0x0000000506067291 */ /* 0x000fe2000f8e18ff */
[----:B-1----:R-:W-:-:S04]  /*24a0*/  LOP3.LUT R2, R17, UR4, RZ, 0x3c, !PT ;  /* 0x0000000411027c12 */ /* 0x002fc8000f8e3cff */
[----:B------:R-:W-:Y:S01]  /*24b0*/  SHF.L.U32 R2, R2, 0x1f, RZ ;  /* 0x0000001f02027819 */ /* 0x000fe200000006ff */
[----:B----4-:R-:W-:-:S07]  /*24c0*/  IMAD.U32 R0, RZ, RZ, UR6 ;  /* 0x00000006ff007e24 */ /* 0x010fce000f8e00ff */
.L_x_37:
[----:B-1----:R1:W2:Y:S02]  /*24d0*/  SYNCS.PHASECHK.TRANS64.TRYWAIT P0, [R0+URZ], R2 ;  /* 0x00000002000075a7 */ /* 0x0022a400080011ff */
[----:B--2---:R-:W-:Y:S05]  /*24e0*/  @!P0 NANOSLEEP.SYNCS 0x989680 ;  /* 0x009896800000895d */ /* 0x004fea0003900000 */
[----:B------:R-:W2:Y:S02]  /*24f0*/  @!P0 SYNCS.PHASECHK.TRANS64 P0, [R0+URZ], R2 ;  /* 0x00000002000085a7 */ /* 0x000ea400080010ff */
[----:B--2---:R-:W-:Y:S05]  /*2500*/  @P0 EXIT ;  /* 0x000000000000094d */ /* 0x004fea0003800000 */
[----:B------:R-:W-:Y:S05]  /*2510*/  BRA `(.L_x_37) ;  /* 0xfffffffc00ec7947 */ /* 0x000fea000383ffff */
.L_x_17:
[----:B------:R-:W-:-:S04]  /*2520*/  UISETP.NE.AND UP1, UPT, UR37, URZ, UPT ;  /* 0x000000ff2500728c */ /* 0x000fc8000bf25270 */
[----:B------:R-:W-:-:S09]  /*2530*/  UISETP.NE.OR UP1, UPT, UR8, 0x1, UP1 ;  /* 0x000000010800788c */ /* 0x000fd20008f25670 */
[----:B------:R-:W-:Y:S05]  /*2540*/  BRA.U UP1, `(.L_x_38) ;  /* 0x0000000501487547 */ /* 0x000fea000b800000 */
[----:B------:R-:W-:Y:S01]  /*2550*/  ISETP.NE.AND P2, PT, R2, RZ, PT ;  /* 0x000000ff0200720c */ /* 0x000fe20003f45270 */
[----:B------:R-:W-:Y:S01]  /*2560*/  IMAD.MOV.U32 R12, RZ, RZ, 0x1 ;  /* 0x00000001ff0c7424 */ /* 0x000fe200078e00ff */
[----:B------:R-:W-:Y:S02]  /*2570*/  CS2R R10, SRZ ;  /* 0x00000000000a7805 */ /* 0x000fe4000001ff00 */
[----:B------:R-:W-:Y:S01]  /*2580*/  CS2R R8, SRZ ;  /* 0x0000000000087805 */ /* 0x000fe2000001ff00 */
[----:B------:R-:W-:Y:S01]  /*2590*/  UMOV UR4, 0x400 ;  /* 0x0000040000047882 */ /* 0x000fe20000000000 */
[----:B------:R-:W-:Y:S01]  /*25a0*/  UMOV UR6, URZ ;  /* 0x000000ff00067c82 */ /* 0x000fe20008000000 */
[----:B------:R-:W-:-:S12]  /*25b0*/  ULEA UR37, UR37, UR4, 0x18 ;  /* 0x0000000425257291 */ /* 0x000fd8000f8ec0ff */
.L_x_42:
[----:B------:R-:W-:Y:S02]  /*25c0*/  LEA R0, R8, UR37, 0x3 ;  /* 0x0000002508007c11 */ /* 0x000fe4000f8e18ff */
[----:B------:R-:W-:-:S03]  /*25d0*/  SHF.L.U32 R4, R9, 0x1f, RZ ;  /* 0x0000001f09047819 */ /* 0x000fc600000006ff */
[----:B------:R-:W-:Y:S01]  /*25e0*/  VIADD R5, R0, 0xe0 ;  /* 0x000000e000057836 */ /* 0x000fe20000000000 */
[----:B------:R-:W1:Y:S02]  /*25f0*/  SYNCS.PHASECHK.TRANS64.TRYWAIT P0, [R0+URZ+0xd0], R4 ;  /* 0x0000d004000075a7 */ /* 0x000e6400080011ff */
[----:B-1----:R-:W-:Y:S05]  /*2600*/  @!P0 BRA `(.L_x_39) ;  /* 0x0000008c00148947 */ /* 0x002fea0003800000 */
.L_x_171:
[----:B------:R-:W-:Y:S01]  /*2610*/  ULEA UR5, UR6, UR37, 0x3 ;  /* 0x0000002506057291 */ /* 0x000fe2000f8e18ff */
[----:B-1----:R-:W-:Y:S01]  /*2620*/  PRMT R0, RZ, 0x654, R5 ;  /* 0x00000654ff007816 */ /* 0x002fe20000000005 */
[----:B------:R-:W-:Y:S01]  /*2630*/  @!P2 IMAD.MOV.U32 R4, RZ, RZ, 0x10 ;  /* 0x00000010ff04a424 */ /* 0x000fe200078e00ff */
[----:B------:R-:W-:Y:S01]  /*2640*/  SHF.L.U32 R5, R12, 0x1f, RZ ;  /* 0x0000001f0c057819 */ /* 0x000fe200000006ff */
[----:B------:R-:W-:Y:S01]  /*2650*/  UIADD3 UR4, UPT, UPT, UR5, 0x70, URZ ;  /* 0x0000007005047890 */ /* 0x000fe2000fffe0ff */
[----:B------:R1:W-:Y:S05]  /*2660*/  SYNCS.ARRIVE.TRANS64.RED.A1T0 RZ, [R0+URZ], RZ ;  /* 0x000000ff00ff79a7 */ /* 0x0003ea00081004ff */
[----:B------:R-:W-:Y:S01]  /*2670*/  IMAD.U32 R6, RZ, RZ, UR4 ;  /* 0x00000004ff067e24 */ /* 0x000fe2000f8e00ff */
[----:B------:R-:W2:Y:S04]  /*2680*/  SYNCS.PHASECHK.TRANS64.TRYWAIT P0, [UR5+0x80], R5 ;  /* 0x00008005ff0075a7 */ /* 0x000ea80008001105 */
[----:B------:R-:W-:Y:S01]  /*2690*/  PRMT R6, R2, 0x654, R6 ;  /* 0x0000065402067816 */ /* 0x000fe20000000006 */
[----:B-12---:R-:W-:Y:S06]  /*26a0*/  @!P0 BRA `(.L_x_40) ;  /* 0x0000008c00008947 */ /* 0x006fec0003800000 */
.L_x_173:
[----:B------:R-:W-:Y:S01]  /*26b0*/  ULEA UR4, UR6, UR37, 0x4 ;  /* 0x0000002506047291 */ /* 0x000fe2000f8e20ff */
[----:B------:R-:W-:Y:S01]  /*26c0*/  SEL R3, R6, R3, !P2 ;  /* 0x0000000306037207 */ /* 0x000fe20005000000 */
[----:B------:R-:W-:Y:S01]  /*26d0*/  UIADD3 UR5, UPT, UPT, UR5, 0x70, URZ ;  /* 0x0000007005057890 */ /* 0x000fe2000fffe0ff */
[----:B-1----:R-:W-:Y:S01]  /*26e0*/  LEA R0, R11, UR37, 0x3 ;  /* 0x000000250b007c11 */ /* 0x002fe2000f8e18ff */
[----:B------:R-:W-:Y:S01]  /*26f0*/  UIADD3 UR4, UPT, UPT, UR4, 0x100, URZ ;  /* 0x0000010004047890 */ /* 0x000fe2000fffe0ff */
[----:B------:R1:W-:Y:S01]  /*2700*/  @!P2 SYNCS.ARRIVE.TRANS64.RED RZ, [R3+URZ], R4 ;  /* 0x0000000403ffa9a7 */ /* 0x0003e200080004ff */
[----:B------:R-:W-:Y:S01]  /*2710*/  UIADD3 UR6, UPT, UPT, UR6, 0x1, URZ ;  /* 0x0000000106067890 */ /* 0x000fe2000fffe0ff */
[----:B------:R-:W-:-:S03]  /*2720*/  VIADD R8, R8, 0x1 ;  /* 0x0000000108087836 */ /* 0x000fc60000000000 */
[----:B------:R-:W-:Y:S02]  /*2730*/  UISETP.NE.AND UP0, UPT, UR6, 0x2, UPT ;  /* 0x000000020600788c */ /* 0x000fe4000bf05270 */
[----:B------:R-:W-:Y:S01]  /*2740*/  ISETP.NE.AND P0, PT, R8, 0x2, PT ;  /* 0x000000020800780c */ /* 0x000fe20003f05270 */
[----:B------:R-:W-:Y:S06]  /*2750*/  UGETNEXTWORKID.BROADCAST [UR4], [UR5] ;  /* 0x00000000040073ca */ /* 0x000fec0008000100 */
[----:B------:R-:W-:Y:S02]  /*2760*/  USEL UR4, URZ, 0x1, UP0 ;  /* 0x00000001ff047887 */ /* 0x000fe40008000000 */
[----:B------:R-:W-:-:S04]  /*2770*/  USEL UR6, UR6, URZ, UP0 ;  /* 0x000000ff06067287 */ /* 0x000fc80008000000 */
[----:B------:R-:W-:Y:S02]  /*2780*/  LOP3.LUT R12, R12, UR4, RZ, 0x3c, !PT ;  /* 0x000000040c0c7c12 */ /* 0x000fe4000f8e3cff */
[----:B-1----:R-:W-:-:S04]  /*2790*/  SHF.L.U32 R4, R10, 0x1f, RZ ;  /* 0x0000001f0a047819 */ /* 0x002fc800000006ff */
[----:B------:R-:W1:Y:S02]  /*27a0*/  SYNCS.PHASECHK.TRANS64.TRYWAIT P1, [R0+URZ+0x70], R4 ;  /* 0x00007004000075a7 */ /* 0x000e6400080211ff */
[----:B-1----:R-:W-:Y:S05]  /*27b0*/  @!P1 BRA `(.L_x_41) ;  /* 0x0000008800d49947 */ /* 0x002fea0003800000 */
.L_x_174:
[C---:B-1----:R-:W-:Y:S01]  /*27c0*/  LEA R4, R11.reuse, UR37, 0x4 ;  /* 0x000000250b047c11 */ /* 0x042fe2000f8e20ff */
[----:B------:R-:W-:Y:S01]  /*27d0*/  VIADD R0, R0, 0x80 ;  /* 0x0000008000007836 */ /* 0x000fe20000000000 */
[----:B------:R-:W-:Y:S01]  /*27e0*/  SEL R8, R8, RZ, P0 ;  /* 0x000000ff08087207 */ /* 0x000fe20000000000 */
[----:B------:R-:W-:-:S03]  /*27f0*/  VIADD R11, R11, 0x1 ;  /* 0x000000010b0b7836 */ /* 0x000fc60000000000 */
[----:B------:R-:W1:Y:S01]  /*2800*/  LDS.128 R4, [R4+0x100] ;  /* 0x0001000004047984 */ /* 0x000e620000000c00 */
[----:B------:R-:W-:Y:S02]  /*2810*/  PRMT R0, RZ, 0x654, R0 ;  /* 0x00000654ff007816 */ /* 0x000fe40000000000 */
[C---:B------:R-:W-:Y:S01]  /*2820*/  ISETP.NE.AND P1, PT, R11.reuse, 0x2, PT ;  /* 0x000000020b00780c */ /* 0x040fe20003f25270 */
[----:B------:R-:W-:Y:S01]  /*2830*/  @!PT LDS RZ, [RZ] ;  /* 0x00000000fffff984 */ /* 0x000fe20000000800 */
[----:B------:R-:W-:Y:S01]  /*2840*/  @!PT LDS RZ, [RZ] ;  /* 0x00000000fffff984 */ /* 0x000fe20000000800 */
[----:B------:R-:W-:Y:S01]  /*2850*/  @!PT LDS RZ, [RZ] ;  /* 0x00000000fffff984 */ /* 0x000fe20000000800 */
[----:B------:R-:W-:Y:S01]  /*2860*/  @!PT LDS RZ, [RZ] ;  /* 0x00000000fffff984 */ /* 0x000fe20000000800 */
[----:B------:R2:W-:Y:S06]  /*2870*/  MEMBAR.ALL.CTA ;  /* 0x0000000000007992 */ /* 0x0005ec0000008000 */
[----:B--2---:R-:W2:Y:S01]  /*2880*/  FENCE.VIEW.ASYNC.S ;  /* 0x00000000000073c6 */ /* 0x004ea20000000000 */
[----:B------:R-:W-:Y:S01]  /*2890*/  SEL R11, R11, RZ, P1 ;  /* 0x000000ff0b0b7207 */ /* 0x000fe20000800000 */
[----:B--2---:R2:W-:Y:S01]  /*28a0*/  SYNCS.ARRIVE.TRANS64.RED.A1T0 RZ, [R0+URZ], RZ ;  /* 0x000000ff00ff79a7 */ /* 0x0045e200081004ff */
[----:B-1----:R-:W-:-:S02]  /*28b0*/  LOP3.LUT P3, RZ, R6, 0x1, RZ, 0xc0, !PT ;  /* 0x0000000106ff7812 */ /* 0x002fc4000786c0ff */
[----:B------:R-:W-:-:S04]  /*28c0*/  SEL R4, RZ, 0x1, P1 ;  /* 0x00000001ff047807 */ /* 0x000fc80000800000 */
[----:B------:R-:W-:Y:S02]  /*28d0*/  LOP3.LUT R10, R10, R4, RZ, 0x3c, !PT ;  /* 0x000000040a0a7212 */ /* 0x000fe400078e3cff */
[----:B--2---:R-:W-:-:S04]  /*28e0*/  SEL R0, RZ, 0x1, P0 ;  /* 0x00000001ff007807 */ /* 0x004fc80000000000 */
[----:B------:R-:W-:Y:S01]  /*28f0*/  LOP3.LUT R9, R9, R0, RZ, 0x3c, !PT ;  /* 0x0000000009097212 */ /* 0x000fe200078e3cff */
[----:B------:R-:W-:Y:S06]  /*2900*/  @P3 BRA `(.L_x_42) ;  /* 0xfffffffc002c3947 */ /* 0x000fec000383ffff */
[----:B------:R-:W-:Y:S01]  /*2910*/  ULEA UR5, UR6, UR37, 0x3 ;  /* 0x0000002506057291 */ /* 0x000fe2000f8e18ff */
[----:B------:R-:W-:-:S08]  /*2920*/  SHF.L.U32 R2, R12, 0x1f, RZ ;  /* 0x0000001f0c027819 */ /* 0x000fd000000006ff */
[----:B------:R-:W1:Y:S02]  /*2930*/  SYNCS.PHASECHK.TRANS64 P0, [UR5+0x80], R2 ;  /* 0x00008002ff0075a7 */ /* 0x000e640008001005 */
[----:B-1----:R-:W-:Y:S05]  /*2940*/  @P0 BRA `(.L_x_43) ;  /* 0x0000000000080947 */ /* 0x002fea0003800000 */
[----:B------:R-:W1:Y:S02]  /*2950*/  SYNCS.PHASECHK.TRANS64.TRYWAIT P0, [UR5+0x80], R2 ;  /* 0x00008002ff0075a7 */ /* 0x000e640008001105 */
[----:B-1----:R-:W-:Y:S05]  /*2960*/  @!P0 BRA `(.L_x_44) ;  /* 0x00000088007c8947 */ /* 0x002fea0003800000 */
.L_x_43:
[----:B------:R-:W-:-:S04]  /*2970*/  UIADD3 UR4, UPT, UPT, UR6, 0x1, URZ ;  /* 0x0000000106047890 */ /* 0x000fc8000fffe0ff */
[----:B------:R-:W-:-:S04]  /*2980*/  UISETP.NE.AND UP0, UPT, UR4, 0x2, UPT ;  /* 0x000000020400788c */ /* 0x000fc8000bf05270 */
[----:B------:R-:W-:Y:S02]  /*2990*/  USEL UR7, URZ, 0x1, UP0 ;  /* 0x00000001ff077887 */ /* 0x000fe40008000000 */
[----:B------:R-:W-:-:S04]  /*29a0*/  USEL UR4, UR4, URZ, UP0 ;  /* 0x000000ff04047287 */ /* 0x000fc80008000000 */
[----:B------:R-:W-:Y:S01]  /*29b0*/  ULEA UR4, UR4, UR37, 0x3 ;  /* 0x0000002504047291 */ /* 0x000fe2000f8e18ff */
[----:B-1----:R-:W-:-:S04]  /*29c0*/  LOP3.LUT R2, R12, UR7, RZ, 0x3c, !PT ;  /* 0x000000070c027c12 */ /* 0x002fc8000f8e3cff */
[----:B------:R-:W-:-:S04]  /*29d0*/  SHF.L.U32 R0, R2, 0x1f, RZ ;  /* 0x0000001f02007819 */ /* 0x000fc800000006ff */
[----:B------:R-:W1:Y:S02]  /*29e0*/  SYNCS.PHASECHK.TRANS64 P0, [UR4+0x80], R0 ;  /* 0x00008000ff0075a7 */ /* 0x000e640008001004 */
[----:B-1----:R-:W-:Y:S05]  /*29f0*/  @P0 EXIT ;  /* 0x000000000000094d */ /* 0x002fea0003800000 */
[----:B------:R-:W-:Y:S02]  /*2a00*/  SHF.L.U32 R2, R2, 0x1f, RZ ;  /* 0x0000001f02027819 */ /* 0x000fe400000006ff */
[----:B------:R-:W-:-:S07]  /*2a10*/  MOV R0, UR4 ;  /* 0x0000000400007c02 */ /* 0x000fce0008000f00 */
.L_x_45:
[----:B-1----:R1:W2:Y:S02]  /*2a20*/  SYNCS.PHASECHK.TRANS64.TRYWAIT P0, [R0+URZ+0x80], R2 ;  /* 0x00008002000075a7 */ /* 0x0022a400080011ff */
[----:B--2---:R-:W-:Y:S05]  /*2a30*/  @!P0 NANOSLEEP.SYNCS 0x989680 ;  /* 0x009896800000895d */ /* 0x004fea0003900000 */
[----:B------:R-:W2:Y:S02]  /*2a40*/  @!P0 SYNCS.PHASECHK.TRANS64 P0, [R0+URZ+0x80], R2 ;  /* 0x00008002000085a7 */ /* 0x000ea400080010ff */
[----:B--2---:R-:W-:Y:S05]  /*2a50*/  @P0 EXIT ;  /* 0x000000000000094d */ /* 0x004fea0003800000 */
[----:B------:R-:W-:Y:S05]  /*2a60*/  BRA `(.L_x_45) ;  /* 0xfffffffc00ec7947 */ /* 0x000fea000383ffff */
.L_x_38:
[----:B------:R-:W-:-:S09]  /*2a70*/  UISETP.NE.AND UP1, UPT, UR8, URZ, UPT ;  /* 0x000000ff0800728c */ /* 0x000fd2000bf25270 */
[----:B------:R-:W-:Y:S05]  /*2a80*/  BRA.U UP1, `(.L_x_46) ;  /* 0x00000011013c7547 */ /* 0x000fea000b800000 */
[----:B------:R-:W-:Y:S01]  /*2a90*/  UMOV UR4, 0x40 ;  /* 0x0000004000047882 */ /* 0x000fe20000000000 */
[----:B------:R-:W-:Y:S01]  /*2aa0*/  NOP ;  /* 0x0000000000007918 */ /* 0x000fe20000000000 */
[----:B------:R-:W-:Y:S01]  /*2ab0*/  ULEA UR4, UR37, UR4, 0x18 ;  /* 0x0000000425047291 */ /* 0x000fe2000f8ec0ff */
[----:B------:R-:W-:Y:S02]  /*2ac0*/  UMOV UR5, 0x400 ;  /* 0x0000040000057882 */ /* 0x000fe40000000000 */
[----:B------:R-:W-:-:S06]  /*2ad0*/  ULEA UR37, UR37, UR5, 0x18 ;  /* 0x0000000525257291 */ /* 0x000fcc000f8ec0ff */
[----:B------:R-:W1:Y:S02]  /*2ae0*/  LDS.U8 R0, [UR4+0x1c] ;  /* 0x00001c04ff007984 */ /* 0x000e640008000000 */
[----:B-1----:R-:W-:-:S13]  /*2af0*/  ISETP.NE.AND P0, PT, R0, RZ, PT ;  /* 0x000000ff0000720c */ /* 0x002fda0003f05270 */
[----:B------:R-:W-:Y:S05]  /*2b00*/  @P0 BRA `(.L_x_47) ;  /* 0x0000000000580947 */ /* 0x000fea0003800000 */
[----:B------:R-:W-:-:S13]  /*2b10*/  ELECT P0, URZ, PT ;  /* 0x0000000000ff782f */ /* 0x000fda0003800000 */
[----:B------:R-:W-:Y:S05]  /*2b20*/  @!P0 BRA `(.L_x_48) ;  /* 0x0000000000608947 */ /* 0x000fea0003800000 */
[----:B------:R-:W-:Y:S01]  /*2b30*/  UMOV UR5, 0x10 ;  /* 0x0000001000057882 */ /* 0x000fe20000000000 */
[----:B------:R-:W-:Y:S01]  /*2b40*/  HFMA2 R0, -RZ, RZ, 0, 5.9604644775390625e-08 ;  /* 0x00000001ff007431 */ /* 0x000fe200000001ff */
[----:B------:R-:W-:-:S03]  /*2b50*/  MOV R2, 0xffff ;  /* 0x0000ffff00027802 */ /* 0x000fc60000000f00 */
[----:B------:R-:W-:Y:S04]  /*2b60*/  DEPBAR.LE SB1, 0x36 ;  /* 0x00009d800000791a */ /* 0x000fe80000000000 */
[----:B------:R-:W1:Y:S02]  /*2b70*/  UTCATOMSWS.FIND_AND_SET.ALIGN UP0, UR5, UR5 ;  /* 0x00000005000575e3 */ /* 0x000e640008000800 */
[----:B-1----:R-:W-:Y:S01]  /*2b80*/  MOV R3, UR5 ;  /* 0x0000000500037c02 */ /* 0x002fe20008000f00 */
[----:B------:R-:W-:Y:S06]  /*2b90*/  BRA.U UP0, `(.L_x_49) ;  /* 0x0000000100187547 */ /* 0x000fec000b800000 */
.L_x_50:
[----:B------:R-:W-:Y:S05]  /*2ba0*/  NANOSLEEP 0x64 ;  /* 0x000000640000795d */ /* 0x000fea0003800000 */
[----:B------:R-:W-:-:S05]  /*2bb0*/  UMOV UR5, 0x10 ;  /* 0x0000001000057882 */ /* 0x000fca0000000000 */
[----:B------:R-:W-:Y:S04]  /*2bc0*/  DEPBAR.LE SB1, 0x36 ;  /* 0x00009d800000791a */ /* 0x000fe80000000000 */
[----:B------:R-:W1:Y:S02]  /*2bd0*/  UTCATOMSWS.FIND_AND_SET.ALIGN UP0, UR5, UR5 ;  /* 0x00000005000575e3 */ /* 0x000e640008000800 */
[----:B-1----:R-:W-:Y:S01]  /*2be0*/  MOV R3, UR5 ;  /* 0x0000000500037c02 */ /* 0x002fe20008000f00 */
[----:B------:R-:W-:Y:S05]  /*2bf0*/  BRA.U !UP0, `(.L_x_50) ;  /* 0xfffffffd08e87547 */ /* 0x000fea000b83ffff */
.L_x_49:
[-C--:B------:R-:W-:Y:S02]  /*2c00*/  SHF.L.U32 R2, R2, R3.reuse, RZ ;  /* 0x0000000302027219 */ /* 0x080fe400000006ff */
[----:B------:R-:W-:Y:S01]  /*2c10*/  SHF.L.U32 R0, R0, R3, RZ ;  /* 0x0000000300007219 */ /* 0x000fe200000006ff */
[----:B------:R-:W-:Y:S02]  /*2c20*/  IMAD.SHL.U32 R3, R3, 0x20, RZ ;  /* 0x0000002003037824 */ /* 0x000fe400078e00ff */
[----:B------:R1:W-:Y:S04]  /*2c30*/  ATOMS.OR RZ, [UR4+0x14], R2 ;  /* 0x00001402ffff798c */ /* 0x0003e8000b000004 */
[----:B------:R1:W-:Y:S04]  /*2c40*/  ATOMS.OR RZ, [UR4+0x18], R0 ;  /* 0x00001800ffff798c */ /* 0x0003e8000b000004 */
[----:B------:R1:W-:Y:S01]  /*2c50*/  STS [UR37+0x120], R3 ;  /* 0x00012003ff007988 */ /* 0x0003e20008000825 */
[----:B------:R-:W-:Y:S05]  /*2c60*/  BRA `(.L_x_48) ;  /* 0x0000000000107947 */ /* 0x000fea0003800000 */
.L_x_47:
[----:B------:R-:W-:Y:S02]  /*2c70*/  MOV R0, 0xffffffff ;  /* 0xffffffff00007802 */ /* 0x000fe40000000f00 */
[----:B------:R-:W-:-:S03]  /*2c80*/  MOV R2, 0x2cb0 ;  /* 0x00002cb000027802 */ /* 0x000fc60000000f00 */
[----:B------:R1:W-:Y:S04]  /*2c90*/  STS [UR37+0x120], R0 ;  /* 0x00012000ff007988 */ /* 0x0003e80008000825 */
[----:B-1-3-5:R-:W-:Y:S05]  /*2ca0*/  CALL.REL.NOINC `($__internal_1_$__cuda_sm10x_tcgen05_guardrail_trap_phase_invalid_during_alloc) ;  /* 0x0000009000747944 */ /* 0x02afea0003c00000 */
.L_x_48:
[----:B------:R-:W-:Y:S05]  /*2cb0*/  WARPSYNC.ALL ;  /* 0x0000000000007948 */ /* 0x000fea0003800000 */
[----:B------:R-:W2:Y:S01]  /*2cc0*/  S2UR UR5, SR_CgaCtaId ;  /* 0x00000000000579c3 */ /* 0x000ea20000008800 */
[----:B------:R-:W-:Y:S01]  /*2cd0*/  UMOV UR4, 0x400 ;  /* 0x0000040000047882 */ /* 0x000fe20000000000 */
[----:B------:R-:W-:-:S06]  /*2ce0*/  NOP ;  /* 0x0000000000007918 */ /* 0x000fcc0000000000 */
[----:B------:R-:W-:Y:S06]  /*2cf0*/  BAR.ARV 0x6, 0xa0 ;  /* 0x0182800000007b1d */ /* 0x000fec0000002000 */
[----:B------:R-:W4:Y:S01]  /*2d00*/  LDCU UR7, c[0x0][0x38c] ;  /* 0x00007180ff0777ac */ /* 0x000f220008000800 */
[----:B------:R-:W-:Y:S01]  /*2d10*/  IMAD.MOV.U32 R11, RZ, RZ, 0x1 ;  /* 0x00000001ff0b7424 */ /* 0x000fe200078e00ff */
[----:B------:R-:W-:Y:S01]  /*2d20*/  CS2R R8, SRZ ;  /* 0x0000000000087805 */ /* 0x000fe2000001ff00 */
[----:B------:R-:W-:Y:S01]  /*2d30*/  IMAD.MOV.U32 R10, RZ, RZ, RZ ;  /* 0x000000ffff0a7224 */ /* 0x000fe200078e00ff */
[----:B------:R-:W3:Y:S01]  /*2d40*/  LDCU UR6, c[0x0][0x38c] ;  /* 0x00007180ff0677ac */ /* 0x000ee20008000800 */
[----:B------:R-:W-:Y:S01]  /*2d50*/  UMOV UR15, URZ ;  /* 0x000000ff000f7c82 */ /* 0x000fe20008000000 */
[----:B------:R-:W-:Y:S01]  /*2d60*/  UMOV UR14, URZ ;  /* 0x000000ff000e7c82 */ /* 0x000fe20008000000 */
[----:B--2---:R-:W-:Y:S01]  /*2d70*/  ULEA UR5, UR5, UR4, 0x18 ;  /* 0x0000000405057291 */ /* 0x004fe2000f8ec0ff */
[----:B------:R-:W-:Y:S01]  /*2d80*/  UMOV UR32, 0x0 ;  /* 0x0000000000207882 */ /* 0x000fe20000000000 */
[----:B------:R-:W-:-:S02]  /*2d90*/  UMOV UR33, 0x4400910 ;  /* 0x0440091000217882 */ /* 0x000fc40000000000 */
[----:B------:R-:W-:Y:S02]  /*2da0*/  UIADD3 UR9, UPT, UPT, UR5, 0x8800, URZ ;  /* 0x0000880005097890 */ /* 0x000fe4000fffe0ff */
[----:B------:R-:W-:Y:S02]  /*2db0*/  UIADD3 UR10, UPT, UPT, UR5, 0x10800, URZ ;  /* 0x00010800050a7890 */ /* 0x000fe4000fffe0ff */
[----:B----4-:R-:W-:Y:S01]  /*2dc0*/  UIADD3 UR7, UPT, UPT, UR7, 0x3f, URZ ;  /* 0x0000003f07077890 */ /* 0x010fe2000fffe0ff */
[----:B-1----:R-:W1:Y:S01]  /*2dd0*/  LDS R0, [UR5+0x120] ;  /* 0x00012005ff007984 */ /* 0x002e620008000800 */
[----:B------:R-:W-:Y:S02]  /*2de0*/  USHF.R.U32.HI UR9, URZ, 0x4, UR9 ;  /* 0x00000004ff097899 */ /* 0x000fe40008011609 */
[----:B------:R-:W-:Y:S02]  /*2df0*/  USHF.R.S32.HI UR4, URZ, 0x1f, UR7 ;  /* 0x0000001fff047899 */ /* 0x000fe40008011407 */
[----:B------:R-:W-:-:S02]  /*2e00*/  USHF.R.U32.HI UR10, URZ, 0x4, UR10 ;  /* 0x00000004ff0a7899 */ /* 0x000fc4000801160a */
[----:B------:R-:W-:Y:S02]  /*2e10*/  ULEA.HI UR4, UR4, UR7, URZ, 0x6 ;  /* 0x0000000704047291 */ /* 0x000fe4000f8f30ff */
[----:B------:R-:W-:Y:S02]  /*2e20*/  ULOP3.LUT UR9, UR9, 0x3fff, URZ, 0xc0, !UPT ;  /* 0x00003fff09097892 */ /* 0x000fe4000f8ec0ff */
[----:B------:R-:W-:Y:S02]  /*2e30*/  USHF.R.S32.HI UR4, URZ, 0x6, UR4 ;  /* 0x00000006ff047899 */ /* 0x000fe40008011404 */
[----:B------:R-:W-:Y:S02]  /*2e40*/  ULOP3.LUT UR10, UR10, 0x3fff, URZ, 0xc0, !UPT ;  /* 0x00003fff0a0a7892 */ /* 0x000fe4000f8ec0ff */
[----:B------:R-:W-:Y:S01]  /*2e50*/  UISETP.LT.AND UP0, UPT, UR4, 0x1, UPT ;  /* 0x000000010400788c */ /* 0x000fe2000bf01270 */
[----:B------:R-:W-:Y:S01]  /*2e60*/  UMOV UR30, 0x0 ;  /* 0x00000000001e7882 */ /* 0x000fe20000000000 */
[----:B------:R-:W-:-:S02]  /*2e70*/  UMOV UR31, 0x4400910 ;  /* 0x04400910001f7882 */ /* 0x000fc40000000000 */
[----:B------:R-:W-:Y:S01]  /*2e80*/  USEL UR8, UR4, 0x1, !UP0 ;  /* 0x0000000104087887 */ /* 0x000fe2000c000000 */
[----:B------:R-:W-:Y:S01]  /*2e90*/  UMOV UR28, 0x0 ;  /* 0x00000000001c7882 */ /* 0x000fe20000000000 */
[----:B------:R-:W-:Y:S01]  /*2ea0*/  UMOV UR29, 0x4400910 ;  /* 0x04400910001d7882 */ /* 0x000fe20000000000 */
[----:B------:R-:W-:Y:S01]  /*2eb0*/  UMOV UR26, 0x0 ;  /* 0x00000000001a7882 */ /* 0x000fe20000000000 */
[----:B------:R-:W-:Y:S01]  /*2ec0*/  UMOV UR27, 0x4400910 ;  /* 0x04400910001b7882 */ /* 0x000fe20000000000 */
[----:B------:R-:W-:Y:S01]  /*2ed0*/  UMOV UR24, 0x0 ;  /* 0x0000000000187882 */ /* 0x000fe20000000000 */
[----:B------:R-:W-:Y:S01]  /*2ee0*/  UMOV UR25, 0x4400910 ;  /* 0x0440091000197882 */ /* 0x000fe20000000000 */
[----:B------:R-:W-:Y:S01]  /*2ef0*/  UMOV UR22, 0x0 ;  /* 0x0000000000167882 */ /* 0x000fe20000000000 */
[----:B------:R-:W-:Y:S01]  /*2f00*/  UMOV UR23, 0x4400910 ;  /* 0x0440091000177882 */ /* 0x000fe20000000000 */
[----:B------:R-:W-:Y:S02]  /*2f10*/  ULOP3.LUT UR9, UR9, 0x10000, URZ, 0xfc, !UPT ;  /* 0x0001000009097892 */ /* 0x000fe4000f8efcff */
[----:B------:R-:W-:-:S02]  /*2f20*/  ULOP3.LUT UR10, UR10, 0x10000, URZ, 0xfc, !UPT ;  /* 0x000100000a0a7892 */ /* 0x000fc4000f8efcff */
[----:B------:R-:W-:Y:S02]  /*2f30*/  UIADD3 UR8, UPT, UPT, -UR8, URZ, URZ ;  /* 0x000000ff08087290 */ /* 0x000fe4000fffe1ff */
[----:B---3--:R-:W-:Y:S01]  /*2f40*/  UISETP.GE.AND UP3, UPT, UR6, 0x1, UPT ;  /* 0x000000010600788c */ /* 0x008fe2000bf66270 */
[----:B------:R-:W-:Y:S01]  /*2f50*/  UMOV UR20, 0x0 ;  /* 0x0000000000147882 */ /* 0x000fe20000000000 */
[----:B------:R-:W-:Y:S01]  /*2f60*/  UMOV UR21, 0x4400910 ;  /* 0x0440091000157882 */ /* 0x000fe20000000000 */
[----:B------:R-:W-:Y:S01]  /*2f70*/  UMOV UR18, 0x0 ;  /* 0x0000000000127882 */ /* 0x000fe20000000000 */
[----:B-1----:R-:W-:Y:S01]  /*2f80*/  R2UR UR16, R0 ;  /* 0x00000000001072ca */ /* 0x002fe200000e0000 */
[----:B------:R-:W-:-:S14]  /*2f90*/  UMOV UR19, 0x4400910 ;  /* 0x0440091000137882 */ /* 0x000fdc0000000000 */
.L_x_57:
[----:B------:R-:W-:Y:S02]  /*2fa0*/  LEA R0, R10, UR5, 0x3 ;  /* 0x000000050a007c11 */ /* 0x000fe4000f8e18ff */
[----:B------:R-:W-:Y:S02]  /*2fb0*/  SHF.L.U32 R2, R9, 0x1f, RZ ;  /* 0x0000001f09027819 */ /* 0x000fe400000006ff */
[----:B------:R-:W-:Y:S01]  /*2fc0*/  PLOP3.LUT P0, PT, PT, PT, UP3, 0x80, 0x8 ;  /* 0x000000000008781c */ /* 0x000fe20003f0f038 */
[----:B------:R-:W-:Y:S01]  /*2fd0*/  VIADD R3, R0, 0x80 ;  /* 0x0000008000037836 */ /* 0x000fe20000000000 */
[----:B-1----:R-:W1:Y:S02]  /*2fe0*/  SYNCS.PHASECHK.TRANS64.TRYWAIT P1, [R0+URZ+0x70], R2 ;  /* 0x00007002000075a7 */ /* 0x002e6400080211ff */
[----:B-1-3--:R-:W-:Y:S09]  /*2ff0*/  @!P1 BRA `(.L_x_51) ;  /* 0x0000008000f09947 */ /* 0x00aff20003800000 */
.L_x_176:
[----:B------:R-:W-:Y:S01]  /*3000*/  LEA R4, R10, UR5, 0x4 ;  /* 0x000000050a047c11 */ /* 0x000fe2000f8e20ff */
[----:B------:R-:W-:Y:S01]  /*3010*/  @UP3 ULEA UR7, UR14, UR5, 0x3 ;  /* 0x000000050e073291 */ /* 0x000fe2000f8e18ff */
[----:B------:R-:W-:Y:S01]  /*3020*/  PLOP3.LUT P2, PT, PT, PT, PT, 0x80, 0x8 ;  /* 0x000000000008781c */ /* 0x000fe20003f4f070 */
[----:B------:R-:W-:Y:S01]  /*3030*/  ULEA UR6, UR15, UR5, 0x3 ;  /* 0x000000050f067291 */ /* 0x000fe2000f8e18ff */
[----:B------:R-:W-:Y:S01]  /*3040*/  PRMT R3, RZ, 0x654, R3 ;  /* 0x00000654ff037816 */ /* 0x000fe20000000003 */
[----:B------:R-:W-:Y:S01]  /*3050*/  ULEA.HI UR11, UR15, UR15, URZ, 0x1 ;  /* 0x0000000f0f0b7291 */ /* 0x000fe2000f8f08ff */
[----:B------:R-:W2:Y:S01]  /*3060*/  LDS.128 R4, [R4+0x100] ;  /* 0x0001000004047984 */ /* 0x000ea20000000c00 */
[----:B-1----:R-:W-:Y:S02]  /*3070*/  @P0 SHF.L.U32 R2, R8, 0x1f, RZ ;  /* 0x0000001f08020819 */ /* 0x002fe400000006ff */
[----:B------:R-:W-:Y:S01]  /*3080*/  SHF.L.U32 R0, R11, 0x1f, RZ ;  /* 0x0000001f0b007819 */ /* 0x000fe200000006ff */
[----:B------:R-:W-:Y:S01]  /*3090*/  @!PT LDS RZ, [RZ] ;  /* 0x00000000fffff984 */ /* 0x000fe20000000800 */
[----:B------:R-:W-:Y:S01]  /*30a0*/  @!PT LDS RZ, [RZ] ;  /* 0x00000000fffff984 */ /* 0x000fe20000000800 */
[----:B------:R-:W-:Y:S01]  /*30b0*/  @!PT LDS RZ, [RZ] ;  /* 0x00000000fffff984 */ /* 0x000fe20000000800 */
[----:B------:R-:W-:Y:S01]  /*30c0*/  @!PT LDS RZ, [RZ] ;  /* 0x00000000fffff984 */ /* 0x000fe20000000800 */
[----:B------:R1:W-:Y:S06]  /*30d0*/  MEMBAR.ALL.CTA ;  /* 0x0000000000007992 */ /* 0x0003ec0000008000 */
[----:B-1----:R-:W1:Y:S02]  /*30e0*/  FENCE.VIEW.ASYNC.S ;  /* 0x00000000000073c6 */ /* 0x002e640000000000 */
[----:B-1----:R1:W-:Y:S01]  /*30f0*/  SYNCS.ARRIVE.TRANS64.RED.A1T0 RZ, [R3+URZ], RZ ;  /* 0x000000ff03ff79a7 */ /* 0x0023e200081004ff */
[----:B------:R1:W3:Y:S01]  /*3100*/  @P0 SYNCS.PHASECHK.TRANS64.TRYWAIT P2, [UR7], R2 ;  /* 0x00000002ff0005a7 */ /* 0x0002e20008041107 */
[----:B------:R-:W-:-:S02]  /*3110*/  USHF.L.U32 UR7, UR11, 0x7, URZ ;  /* 0x000000070b077899 */ /* 0x000fc400080006ff */
[----:B------:R-:W-:Y:S01]  /*3120*/  ULOP3.LUT UR11, UR11, 0xffe, URZ, 0xc0, !UPT ;  /* 0x00000ffe0b0b7892 */ /* 0x000fe2000f8ec0ff */
[----:B--2---:R-:W-:Y:S01]  /*3130*/  LOP3.LUT P1, RZ, R6, 0x1, RZ, 0xc0, !PT ;  /* 0x0000000106ff7812 */ /* 0x004fe2000782c0ff */
[----:B------:R-:W-:Y:S02]  /*3140*/  ULOP3.LUT UR7, UR7, 0xffffff00, URZ, 0xc0, !UPT ;  /* 0xffffff0007077892 */ /* 0x000fe4000f8ec0ff */
[----:B------:R-:W-:Y:S02]  /*3150*/  UIADD3 UR11, UPT, UPT, -UR11, UR15, URZ ;  /* 0x0000000f0b0b7290 */ /* 0x000fe4000fffe1ff */
[----:B------:R-:W-:-:S04]  /*3160*/  UIADD3 UR7, UPT, UPT, UR16, UR7, URZ ;  /* 0x0000000710077290 */ /* 0x000fc8000fffe0ff */
[----:B------:R-:W-:Y:S01]  /*3170*/  ULEA UR7, UR11, UR7, 0x14 ;  /* 0x000000070b077291 */ /* 0x000fe2000f8ea0ff */
[----:B------:R-:W2:Y:S02]  /*3180*/  SYNCS.PHASECHK.TRANS64.TRYWAIT P0, [UR6+0xb0], R0 ;  /* 0x0000b000ff0075a7 */ /* 0x000ea40008001106 */
[----:B-123--:R-:W-:Y:S09]  /*3190*/  @!P0 BRA `(.L_x_52) ;  /* 0x00000080009c8947 */ /* 0x00eff20003800000 */
.L_x_178:
[----:B------:R-:W-:Y:S01]  /*31a0*/  IADD3 R10, PT, PT, R10, 0x1, RZ ;  /* 0x000000010a0a7810 */ /* 0x000fe20007ffe0ff */
[----:B------:R-:W-:Y:S06]  /*31b0*/  BRA.U !UP3, `(.L_x_53) ;  /* 0x000000050b107547 */ /* 0x000fec000b800000 */
[----:B------:R-:W-:Y:S01]  /*31c0*/  UPLOP3.LUT UP4, UPT, UPT, UPT, UPT, 0x40, 0x4 ;  /* 0x000000000004789c */ /* 0x000fe20003f8e870 */
[----:B------:R-:W-:Y:S01]  /*31d0*/  UMOV UR13, UR8 ;  /* 0x00000008000d7c82 */ /* 0x000fe20008000000 */
[----:B------:R-:W-:Y:S01]  /*31e0*/  UMOV UR12, UR4 ;  /* 0x00000004000c7c82 */ /* 0x000fe20008000000 */
[----:B------:R-:W-:-:S08]  /*31f0*/  UMOV UR17, UR14 ;  /* 0x0000000e00117c82 */ /* 0x000fd00008000000 */
.L_x_56:
[----:B------:R-:W-:Y:S02]  /*3200*/  UIADD3 UR13, UPT, UPT, UR13, 0x1, URZ ;  /* 0x000000010d0d7890 */ /* 0x000fe4000fffe0ff */
[----:B--2---:R-:W-:Y:S02]  /*3210*/  ULEA UR11, UR17, UR5, 0x3 ;  /* 0x00000005110b7291 */ /* 0x004fe4000f8e18ff */
[----:B------:R-:W-:Y:S01]  /*3220*/  UISETP.NE.AND UP0, UPT, UR13, URZ, UPT ;  /* 0x000000ff0d00728c */ /* 0x000fe2000bf05270 */
[----:B---3--:R-:W-:Y:S10]  /*3230*/  @P2 BRA `(.L_x_54) ;  /* 0x00000000000c2947 */ /* 0x008ff40003800000 */
[----:B-1----:R-:W-:Y:S04]  /*3240*/  SHF.L.U32 R2, R8, 0x1f, RZ ;  /* 0x0000001f08027819 */ /* 0x002fe800000006ff */
[----:B------:R-:W1:Y:S02]  /*3250*/  SYNCS.PHASECHK.TRANS64.TRYWAIT P0, [UR11], R2 ;  /* 0x00000002ff0075a7 */ /* 0x000e64000800110b */
[----:B-1----:R-:W-:Y:S05]  /*3260*/  @!P0 BRA `(.L_x_55) ;  /* 0x0000008000808947 */ /* 0x002fea0003800000 */
.L_x_54:
[----:B------:R-:W-:Y:S01]  /*3270*/  UISETP.NE.AND UP1, UPT, UR12, 0x1, UPT ;  /* 0x000000010c00788c */ /* 0x000fe2000bf25270 */
[----:B------:R-:W-:Y:S01]  /*3280*/  PLOP3.LUT P2, PT, PT, PT, PT, 0x80, 0x8 ;  /* 0x000000000008781c */ /* 0x000fe20003f4f070 */
[----:B------:R-:W-:Y:S02]  /*3290*/  UIADD3 UR14, UPT, UPT, UR17, 0x1, URZ ;  /* 0x00000001110e7890 */ /* 0x000fe4000fffe0ff */
[----:B------:R-:W-:Y:S02]  /*32a0*/  ULEA UR64, UR17, UR10, 0xc ;  /* 0x0000000a11407291 */ /* 0x000fe4000f8e60ff */
[----:B------:R-:W-:Y:S01]  /*32b0*/  UISETP.NE.AND UP2, UPT, UR14, 0x2, UPT ;  /* 0x000000020e00788c */ /* 0x000fe2000bf45270 */
[----:B------:R-:W-:Y:S01]  /*32c0*/  PLOP3.LUT P0, PT, PT, PT, UP1, 0x80, 0x8 ;  /* 0x000000000008781c */ /* 0x000fe20003f0f018 */
[----:B------:R-:W-:Y:S02]  /*32d0*/  ULEA UR62, UR17, UR9, 0xa ;  /* 0x00000009113e7291 */ /* 0x000fe4000f8e50ff */
[----:B------:R-:W-:Y:S02]  /*32e0*/  USEL UR35, URZ, 0x1, UP2 ;  /* 0x00000001ff237887 */ /* 0x000fe40009000000 */
[----:B------:R-:W-:Y:S02]  /*32f0*/  USEL UR14, UR14, URZ, UP2 ;  /* 0x000000ff0e0e7287 */ /* 0x000fe40009000000 */
[----:B------:R-:W-:Y:S02]  /*3300*/  UIADD3 UR60, UPT, UPT, UR64, 0x2, URZ ;  /* 0x00000002403c7890 */ /* 0x000fe4000fffe0ff */
[----:B------:R-:W-:Y:S01]  /*3310*/  @UP1 ULEA UR34, UR14, UR5, 0x3 ;  /* 0x000000050e221291 */ /* 0x000fe2000f8e18ff */
[----:B------:R-:W-:Y:S01]  /*3320*/  LOP3.LUT R8, R8, UR35, RZ, 0x3c, !PT ;  /* 0x0000002308087c12 */ /* 0x000fe2000f8e3cff */
[----:B------:R-:W-:Y:S02]  /*3330*/  UIADD3 UR58, UPT, UPT, UR62, 0x2, URZ ;  /* 0x000000023e3a7890 */ /* 0x000fe4000fffe0ff */
[----:B------:R-:W-:Y:S01]  /*3340*/  UIADD3 UR56, UPT, UPT, UR64, 0x4, URZ ;  /* 0x0000000440387890 */ /* 0x000fe2000fffe0ff */
[----:B-1----:R-:W-:Y:S01]  /*3350*/  @P0 SHF.L.U32 R0, R8, 0x1f, RZ ;  /* 0x0000001f08000819 */ /* 0x002fe200000006ff */
[----:B------:R-:W-:Y:S02]  /*3360*/  UIADD3 UR54, UPT, UPT, UR62, 0x4, URZ ;  /* 0x000000043e367890 */ /* 0x000fe4000fffe0ff */
[----:B------:R-:W-:Y:S01]  /*3370*/  UIADD3 UR52, UPT, UPT, UR64, 0x6, URZ ;  /* 0x0000000640347890 */ /* 0x000fe2000fffe0ff */
[----:B------:R2:W3:Y:S01]  /*3380*/  @P0 SYNCS.PHASECHK.TRANS64.TRYWAIT P2, [UR34], R0 ;  /* 0x00000000ff0005a7 */ /* 0x0004e20008041122 */
[----:B------:R-:W-:Y:S02]  /*3390*/  UIADD3 UR50, UPT, UPT, UR62, 0x6, URZ ;  /* 0x000000063e327890 */ /* 0x000fe4000fffe0ff */
        /* <DEDUP_REMOVED lines=9> */
[----:B------:R-:W-:Y:S01]  /*3430*/  UIADD3 UR12, UPT, UPT, UR12, -0x1, URZ ;  /* 0xffffffff0c0c7890 */ /* 0x000fe2000fffe0ff */
[----:B------:R-:W-:Y:S01]  /*3440*/  UMOV UR65, 0x40004040 ;  /* 0x4000404000417882 */ /* 0x000fe20000000000 */
[----:B------:R-:W-:Y:S01]  /*3450*/  UMOV UR63, 0x40004040 ;  /* 0x40004040003f7882 */ /* 0x000fe20000000000 */
[----:B------:R-:W-:Y:S01]  /*3460*/  UMOV UR61, 0x40004040 ;  /* 0x40004040003d7882 */ /* 0x000fe20000000000 */
[----:B------:R2:W-:Y:S01]  /*3470*/  UTCHMMA gdesc[UR62], gdesc[UR64], tmem[UR7], tmem[UR32], idesc[UR33], UP4 ;  /* 0x00ff20403e0075ea */ /* 0x0005e2000a000007 */
[----:B------:R-:W-:Y:S01]  /*3480*/  UPLOP3.LUT UP4, UPT, UPT, UPT, UPT, 0x80, 0x8 ;  /* 0x000000000008789c */ /* 0x000fe20003f8f070 */
[----:B------:R-:W-:Y:S01]  /*3490*/  UMOV UR59, 0x40004040 ;  /* 0x40004040003b7882 */ /* 0x000fe20000000000 */
[----:B------:R-:W-:Y:S01]  /*34a0*/  UMOV UR57, 0x40004040 ;  /* 0x4000404000397882 */ /* 0x000fe20000000000 */
[----:B------:R2:W-:Y:S01]  /*34b0*/  UTCHMMA gdesc[UR58], gdesc[UR60], tmem[UR7], tmem[UR30], idesc[UR31], UPT ;  /* 0x00ff1e3c3a0075ea */ /* 0x0005e2000b800007 */
        /* <DEDUP_REMOVED lines=14> */
[----:B------:R-:W-:Y:S01]  /*35a0*/  UMOV UR35, 0x40004040 ;  /* 0x4000404000237882 */ /* 0x000fe20000000000 */
[----:B------:R2:W-:Y:S01]  /*35b0*/  UTCHMMA gdesc[UR38], gdesc[UR40], tmem[UR7], tmem[UR20], idesc[UR21], UPT ;  /* 0x00ff1428260075ea */ /* 0x0005e2000b800007 */
[----:B------:R2:W-:Y:S01]  /*35c0*/  UTCHMMA gdesc[UR34], gdesc[UR36], tmem[UR7], tmem[UR18], idesc[UR19], UPT ;  /* 0x00ff1224220075ea */ /* 0x0005e2000b800007 */
[----:B------:R2:W-:Y:S01]  /*35d0*/  UTCBAR [UR11], URZ ;  /* 0x000000ff0b0073e9 */ /* 0x0005e200080000ff */
[----:B------:R-:W-:Y:S01]  /*35e0*/  UMOV UR17, UR14 ;  /* 0x0000000e00117c82 */ /* 0x000fe20008000000 */
[----:B------:R-:W-:Y:S05]  /*35f0*/  BRA.U UP0, `(.L_x_56) ;  /* 0xfffffffd00007547 */ /* 0x000fea000b83ffff */
.L_x_53:
[----:B------:R-:W-:Y:S01]  /*3600*/  UIADD3 UR15, UPT, UPT, UR15, 0x1, URZ ;  /* 0x000000010f0f7890 */ /* 0x000fe2000fffe0ff */
[C---:B------:R-:W-:Y:S01]  /*3610*/  ISETP.NE.AND P0, PT, R10.reuse, 0x2, PT ;  /* 0x000000020a00780c */ /* 0x040fe20003f05270 */
[----:B--2---:R-:W-:Y:S02]  /*3620*/  UIADD3 UR7, UPT, UPT, UR6, 0x90, URZ ;  /* 0x0000009006077890 */ /* 0x004fe4000fffe0ff */
[----:B------:R-:W-:Y:S01]  /*3630*/  UISETP.NE.AND UP0, UPT, UR15, 0x4, UPT ;  /* 0x000000040f00788c */ /* 0x000fe2000bf05270 */
[----:B-1----:R-:W-:Y:S02]  /*3640*/  SEL R0, RZ, 0x1, P0 ;  /* 0x00000001ff007807 */ /* 0x002fe40000000000 */
[----:B------:R-:W-:Y:S01]  /*3650*/  SEL R10, R10, RZ, P0 ;  /* 0x000000ff0a0a7207 */ /* 0x000fe20000000000 */
[----:B------:R-:W-:Y:S01]  /*3660*/  USEL UR6, URZ, 0x1, UP0 ;  /* 0x00000001ff067887 */ /* 0x000fe20008000000 */
[----:B------:R-:W-:Y:S01]  /*3670*/  LOP3.LUT R9, R9, R0, RZ, 0x3c, !PT ;  /* 0x0000000009097212 */ /* 0x000fe200078e3cff */
[----:B------:R-:W-:Y:S01]  /*3680*/  USEL UR15, UR15, URZ, UP0 ;  /* 0x000000ff0f0f7287 */ /* 0x000fe20008000000 */
[----:B------:R1:W-:Y:S03]  /*3690*/  UTCBAR [UR7], URZ ;  /* 0x000000ff070073e9 */ /* 0x0003e600080000ff */
[----:B------:R-:W-:Y:S01]  /*36a0*/  LOP3.LUT R11, R11, UR6, RZ, 0x3c, !PT ;  /* 0x000000060b0b7c12 */ /* 0x000fe2000f8e3cff */
[----:B------:R-:W-:Y:S07]  /*36b0*/  @P1 BRA `(.L_x_57) ;  /* 0xfffffff800381947 */ /* 0x000fee000383ffff */
[----:B------:R-:W2:Y:S01]  /*36c0*/  S2UR UR4, SR_CgaCtaId ;  /* 0x00000000000479c3 */ /* 0x000ea20000008800 */
[----:B------:R-:W-:Y:S01]  /*36d0*/  ELECT P0, URZ, PT ;  /* 0x0000000000ff782f */ /* 0x000fe20003800000 */
[----:B------:R-:W-:Y:S01]  /*36e0*/  IMAD.MOV.U32 R0, RZ, RZ, 0x1 ;  /* 0x00000001ff007424 */ /* 0x000fe200078e00ff */
[----:B------:R-:W-:Y:S01]  /*36f0*/  UIADD3 UR5, UPT, UPT, UR5, 0xb0, URZ ;  /* 0x000000b005057890 */ /* 0x000fe2000fffe0ff */
[----:B------:R-:W-:Y:S01]  /*3700*/  SHF.L.U32 R2, R11, 0x1f, RZ ;  /* 0x0000001f0b027819 */ /* 0x000fe200000006ff */
[----:B------:R-:W-:-:S03]  /*3710*/  UMOV UR6, 0x40 ;  /* 0x0000004000067882 */ /* 0x000fc60000000000 */
[----:B------:R-:W-:Y:S01]  /*3720*/  UVIRTCOUNT.DEALLOC.SMPOOL 0x80 ;  /* 0x000000800000784c */ /* 0x000fe20000000000 */
[----:B--2---:R-:W-:Y:S02]  /*3730*/  ULEA UR4, UR4, UR6, 0x18 ;  /* 0x0000000604047291 */ /* 0x004fe4000f8ec0ff */
[----:B------:R-:W-:-:S07]  /*3740*/  ULEA UR6, UR15, UR5, 0x3 ;  /* 0x000000050f067291 */ /* 0x000fce000f8e18ff */
[----:B------:R2:W-:Y:S02]  /*3750*/  @P0 STS.U8 [UR4+0x1c], R0 ;  /* 0x00001c00ff000988 */ /* 0x0005e40008000004 */
[----:B------:R-:W4:Y:S02]  /*3760*/  SYNCS.PHASECHK.TRANS64.TRYWAIT P0, [UR6], R2 ;  /* 0x00000002ff0075a7 */ /* 0x000f240008001106 */
[----:B--2-4-:R-:W-:Y:S05]  /*3770*/  @!P0 BRA `(.L_x_58) ;  /* 0x0000007c00548947 */ /* 0x014fea0003800000 */
.L_x_181:
[----:B-1----:R-:W-:-:S04]  /*3780*/  UIADD3 UR7, UPT, UPT, UR15, 0x1, URZ ;  /* 0x000000010f077890 */ /* 0x002fc8000fffe0ff */
[----:B------:R-:W-:-:S04]  /*3790*/  UISETP.NE.AND UP0, UPT, UR7, 0x4, UPT ;  /* 0x000000040700788c */ /* 0x000fc8000bf05270 */
[----:B------:R-:W-:Y:S02]  /*37a0*/  USEL UR8, URZ, 0x1, UP0 ;  /* 0x00000001ff087887 */ /* 0x000fe40008000000 */
[----:B------:R-:W-:-:S04]  /*37b0*/  USEL UR7, UR7, URZ, UP0 ;  /* 0x000000ff07077287 */ /* 0x000fc80008000000 */
[----:B------:R-:W-:Y:S01]  /*37c0*/  ULEA UR6, UR7, UR5, 0x3 ;  /* 0x0000000507067291 */ /* 0x000fe2000f8e18ff */
[----:B--2---:R-:W-:-:S04]  /*37d0*/  LOP3.LUT R2, R11, UR8, RZ, 0x3c, !PT ;  /* 0x000000080b027c12 */ /* 0x004fc8000f8e3cff */
[----:B------:R-:W-:-:S04]  /*37e0*/  SHF.L.U32 R3, R2, 0x1f, RZ ;  /* 0x0000001f02037819 */ /* 0x000fc800000006ff */
[----:B------:R-:W1:Y:S02]  /*37f0*/  SYNCS.PHASECHK.TRANS64.TRYWAIT P0, [UR6], R3 ;  /* 0x00000003ff0075a7 */ /* 0x000e640008001106 */
[----:B-1----:R-:W-:Y:S05]  /*3800*/  @!P0 BRA `(.L_x_59) ;  /* 0x0000007c00488947 */ /* 0x002fea0003800000 */
.L_x_183:
[----:B------:R-:W-:-:S04]  /*3810*/  UIADD3 UR7, UPT, UPT, UR7, 0x1, URZ ;  /* 0x0000000107077890 */ /* 0x000fc8000fffe0ff */
[----:B------:R-:W-:-:S04]  /*3820*/  UISETP.NE.AND UP0, UPT, UR7, 0x4, UPT ;  /* 0x000000040700788c */ /* 0x000fc8000bf05270 */
[----:B------:R-:W-:Y:S02]  /*3830*/  USEL UR8, URZ, 0x1, UP0 ;  /* 0x00000001ff087887 */ /* 0x000fe40008000000 */
[----:B------:R-:W-:-:S04]  /*3840*/  USEL UR7, UR7, URZ, UP0 ;  /* 0x000000ff07077287 */ /* 0x000fc80008000000 */
[----:B------:R-:W-:Y:S01]  /*3850*/  ULEA UR6, UR7, UR5, 0x3 ;  /* 0x0000000507067291 */ /* 0x000fe2000f8e18ff */
[----:B------:R-:W-:-:S04]  /*3860*/  LOP3.LUT R2, R2, UR8, RZ, 0x3c, !PT ;  /* 0x0000000802027c12 */ /* 0x000fc8000f8e3cff */
[----:B-1----:R-:W-:-:S04]  /*3870*/  SHF.L.U32 R3, R2, 0x1f, RZ ;  /* 0x0000001f02037819 */ /* 0x002fc800000006ff */
[----:B------:R-:W1:Y:S02]  /*3880*/  SYNCS.PHASECHK.TRANS64.TRYWAIT P0, [UR6], R3 ;  /* 0x00000003ff0075a7 */ /* 0x000e640008001106 */
[----:B-1----:R-:W-:Y:S05]  /*3890*/  @!P0 BRA `(.L_x_60) ;  /* 0x0000007c003c8947 */ /* 0x002fea0003800000 */
.L_x_185:
[----:B------:R-:W-:-:S04]  /*38a0*/  UIADD3 UR7, UPT, UPT, UR7, 0x1, URZ ;  /* 0x0000000107077890 */ /* 0x000fc8000fffe0ff */
[----:B------:R-:W-:-:S04]  /*38b0*/  UISETP.NE.AND UP0, UPT, UR7, 0x4, UPT ;  /* 0x000000040700788c */ /* 0x000fc8000bf05270 */
[----:B------:R-:W-:Y:S02]  /*38c0*/  USEL UR6, URZ, 0x1, UP0 ;  /* 0x00000001ff067887 */ /* 0x000fe40008000000 */
[----:B------:R-:W-:-:S04]  /*38d0*/  USEL UR7, UR7, URZ, UP0 ;  /* 0x000000ff07077287 */ /* 0x000fc80008000000 */
[----:B------:R-:W-:Y:S01]  /*38e0*/  ULEA UR7, UR7, UR5, 0x3 ;  /* 0x0000000507077291 */ /* 0x000fe2000f8e18ff */
[----:B------:R-:W-:-:S04]  /*38f0*/  LOP3.LUT R2, R2, UR6, RZ, 0x3c, !PT ;  /* 0x0000000602027c12 */ /* 0x000fc8000f8e3cff */
[----:B------:R-:W-:-:S04]  /*3900*/  SHF.L.U32 R2, R2, 0x1f, RZ ;  /* 0x0000001f02027819 */ /* 0x000fc800000006ff */
[----:B------:R-:W2:Y:S02]  /*3910*/  SYNCS.PHASECHK.TRANS64.TRYWAIT P0, [UR7], R2 ;  /* 0x00000002ff0075a7 */ /* 0x000ea40008001107 */
[----:B--2---:R-:W-:Y:S05]  /*3920*/  @!P0 BRA `(.L_x_61) ;  /* 0x0000007c00308947 */ /* 0x004fea0003800000 */
.L_x_187:
[----:B------:R-:W-:Y:S01]  /*3930*/  NOP ;  /* 0x0000000000007918 */ /* 0x000fe20000000000 */
[----:B-1----:R-:W1:Y:S01]  /*3940*/  LDS R0, [UR4+0x14] ;  /* 0x00001404ff007984 */ /* 0x002e620008000800 */
[----:B------:R-:W-:Y:S01]  /*3950*/  ULOP3.LUT UR6, UR16, 0xffff, URZ, 0xc0, !UPT ;  /* 0x0000ffff10067892 */ /* 0x000fe2000f8ec0ff */
[----:B------:R-:W-:Y:S01]  /*3960*/  UMOV UR8, 0xffff ;  /* 0x0000ffff00087882 */ /* 0x000fe20000000000 */
[----:B------:R-:W-:Y:S02]  /*3970*/  UMOV UR5, 0x1 ;  /* 0x0000000100057882 */ /* 0x000fe40000000000 */
[----:B------:R-:W-:-:S04]  /*3980*/  USHF.R.U32.HI UR6, URZ, 0x5, UR6 ;  /* 0x00000005ff067899 */ /* 0x000fc80008011606 */
[----:B------:R-:W-:Y:S02]  /*3990*/  USHF.L.U32 UR8, UR8, UR6, URZ ;  /* 0x0000000608087299 */ /* 0x000fe400080006ff */
[----:B------:R-:W-:-:S04]  /*39a0*/  USHF.L.U32 UR5, UR5, UR6, URZ ;  /* 0x0000000605057299 */ /* 0x000fc800080006ff */
[----:B-1----:R-:W-:-:S04]  /*39b0*/  LOP3.LUT R0, R0, UR8, RZ, 0xc0, !PT ;  /* 0x0000000800007c12 */ /* 0x002fc8000f8ec0ff */
[----:B------:R-:W-:-:S13]  /*39c0*/  ISETP.NE.AND P0, PT, R0, UR8, PT ;  /* 0x0000000800007c0c */ /* 0x000fda000bf05270 */
[----:B------:R-:W-:Y:S05]  /*39d0*/  @P0 BRA `(.L_x_62) ;  /* 0x0000000000580947 */ /* 0x000fea0003800000 */
[----:B------:R-:W1:Y:S02]  /*39e0*/  LDS R0, [UR4+0x18] ;  /* 0x00001804ff007984 */ /* 0x000e640008000800 */
[----:B-1----:R-:W-:-:S04]  /*39f0*/  LOP3.LUT R0, R0, UR5, RZ, 0xc0, !PT ;  /* 0x0000000500007c12 */ /* 0x002fc8000f8ec0ff */
[----:B------:R-:W-:-:S13]  /*3a00*/  ISETP.NE.AND P0, PT, R0, UR5, PT ;  /* 0x0000000500007c0c */ /* 0x000fda000bf05270 */
[----:B------:R-:W-:Y:S05]  /*3a10*/  @P0 BRA `(.L_x_63) ;  /* 0x00000000003c0947 */ /* 0x000fea0003800000 */
[----:B------:R-:W1:Y:S01]  /*3a20*/  S2R R2, SR_LANEID ;  /* 0x0000000000027919 */ /* 0x000e620000000000 */
[----:B------:R-:W-:Y:S01]  /*3a30*/  ULOP3.LUT UR8, URZ, UR8, URZ, 0x33, !UPT ;  /* 0x00000008ff087292 */ /* 0x000fe2000f8e33ff */
[----:B------:R-:W-:Y:S02]  /*3a40*/  VOTEU.ANY UR7, UPT, PT ;  /* 0x0000000000077886 */ /* 0x000fe400038e0100 */
[----:B------:R-:W-:-:S03]  /*3a50*/  UFLO.U32 UR7, UR7 ;  /* 0x00000007000772bd */ /* 0x000fc600080e0000 */
[----:B------:R-:W-:-:S04]  /*3a60*/  IMAD.U32 R0, RZ, RZ, UR8 ;  /* 0x00000008ff007e24 */ /* 0x000fc8000f8e00ff */
[----:B------:R2:W4:Y:S02]  /*3a70*/  REDUX UR6, R0 ;  /* 0x00000000000673c4 */ /* 0x0005240000000000 */
[----:B------:R1:W-:Y:S02]  /*3a80*/  UTCATOMSWS.AND URZ, UR8 ;  /* 0x0000000800ff79e3 */ /* 0x0003e40008000000 */
[----:B-1----:R-:W-:Y:S02]  /*3a90*/  ISETP.EQ.U32.AND P0, PT, R2, UR7, PT ;  /* 0x0000000702007c0c */ /* 0x002fe4000bf02070 */
[----:B--2---:R-:W-:Y:S02]  /*3aa0*/  LOP3.LUT R0, RZ, UR5, RZ, 0x33, !PT ;  /* 0x00000005ff007c12 */ /* 0x004fe4000f8e33ff */
[----:B----4-:R-:W-:Y:S02]  /*3ab0*/  MOV R2, UR6 ;  /* 0x0000000600027c02 */ /* 0x010fe40008000f00 */
[----:B------:R-:W1:Y:S07]  /*3ac0*/  REDUX UR5, R0 ;  /* 0x00000000000573c4 */ /* 0x000e6e0000000000 */
[----:B------:R2:W-:Y:S01]  /*3ad0*/  @P0 ATOMS.AND RZ, [UR4+0x14], R2 ;  /* 0x00001402ffff098c */ /* 0x0005e2000a800004 */
[----:B-1----:R-:W-:-:S05]  /*3ae0*/  IMAD.U32 R0, RZ, RZ, UR5 ;  /* 0x00000005ff007e24 */ /* 0x002fca000f8e00ff */
[----:B------:R2:W-:Y:S01]  /*3af0*/  @P0 ATOMS.AND RZ, [UR4+0x18], R0 ;  /* 0x00001800ffff098c */ /* 0x0005e2000a800004 */
[----:B------:R-:W-:Y:S05]  /*3b00*/  BRA `(.L_x_64) ;  /* 0x0000000000147947 */ /* 0x000fea0003800000 */
.L_x_63:
[----:B------:R-:W-:Y:S02]  /*3b10*/  MOV R2, 0x3b30 ;  /* 0x00003b3000027802 */ /* 0x000fe40000000f00 */
[----:B---3-5:R-:W-:Y:S05]  /*3b20*/  CALL.REL.NOINC `($__internal_0_$__cuda_sm10x_tcgen05_guardrail_trap_col_being_dealloced_not_returned_by_alloc) ;  /* 0x0000008000c87944 */ /* 0x028fea0003c00000 */
[----:B------:R-:W-:Y:S05]  /*3b30*/  BRA `(.L_x_64) ;  /* 0x0000000000087947 */ /* 0x000fea0003800000 */
.L_x_62:
[----:B------:R-:W-:Y:S02]  /*3b40*/  MOV R2, 0x3b60 ;  /* 0x00003b6000027802 */ /* 0x000fe40000000f00 */
[----:B---3-5:R-:W-:Y:S05]  /*3b50*/  CALL.REL.NOINC `($__internal_2_$__cuda_sm10x_tcgen05_guardrail_trap_unallocated_columns_being_dealloced) ;  /* 0x0000008000d47944 */ /* 0x028fea0003c00000 */
.L_x_64:
[----:B------:R-:W-:Y:S01]  /*3b60*/  NOP ;  /* 0x0000000000007918 */ /* 0x000fe20000000000 */
[----:B------:R-:W-:Y:S05]  /*3b70*/  EXIT ;  /* 0x000000000000794d */ /* 0x000fea0003800000 */
.L_x_46:
[----:B------:R-:W-:-:S09]  /*3b80*/  UISETP.NE.OR UP2, UPT, UR8, 0x3, !UP2 ;  /* 0x000000030800788c */ /* 0x000fd2000d745670 */
[----:B------:R-:W-:Y:S05]  /*3b90*/  BRA.U UP2, `(.L_x_65) ;  /* 0x0000001502707547 */ /* 0x000fea000b800000 */
[----:B------:R-:W1:Y:S01]  /*3ba0*/  LDC R0, c[0x0][0xb30] ;  /* 0x0002cc00ff007b82 */ /* 0x000e620000000800 */
[----:B------:R-:W2:Y:S01]  /*3bb0*/  LDCU.64 UR8, c[0x0][0x888] ;  /* 0x00011100ff0877ac */ /* 0x000ea20008000a00 */
[----:B------:R-:W-:Y:S01]  /*3bc0*/  CS2R R28, SRZ ;  /* 0x00000000001c7805 */ /* 0x000fe2000001ff00 */
[----:B------:R-:W-:Y:S01]  /*3bd0*/  IMAD.MOV.U32 R25, RZ, RZ, 0x2000 ;  /* 0x00002000ff197424 */ /* 0x000fe200078e00ff */
[----:B------:R-:W4:Y:S04]  /*3be0*/  LDCU.64 UR4, c[0x0][0x890] ;  /* 0x00011200ff0477ac */ /* 0x000f280008000a00 */
[----:B------:R-:W3:Y:S01]  /*3bf0*/  LDC R24, c[0x0][0x370] ;  /* 0x0000dc00ff187b82 */ /* 0x000ee20000000800 */
[----:B------:R-:W-:Y:S01]  /*3c00*/  UMOV UR7, 0x400 ;  /* 0x0000040000077882 */ /* 0x000fe20000000000 */
[----:B------:R-:W-:-:S02]  /*3c10*/  UPLOP3.LUT UP1, UPT, UPT, UPT, UPT, 0x40, 0x4 ;  /* 0x000000000004789c */ /* 0x000fc40003f2e870 */
[----:B------:R-:W-:-:S04]  /*3c20*/  ULEA UR7, UR37, UR7, 0x18 ;  /* 0x0000000725077291 */ /* 0x000fc8000f8ec0ff */
[----:B------:R-:W3:Y:S01]  /*3c30*/  LDC R3, c[0x0][0xb0c] ;  /* 0x0002c300ff037b82 */ /* 0x000ee20000000800 */
[----:B------:R-:W-:Y:S02]  /*3c40*/  UIADD3 UR41, UPT, UPT, UR7, 0x20, URZ ;  /* 0x0000002007297890 */ /* 0x000fe4000fffe0ff */
[----:B--2---:R-:W-:Y:S02]  /*3c50*/  UISETP.NE.U32.AND UP2, UPT, UR8, URZ, UPT ;  /* 0x000000ff0800728c */ /* 0x004fe4000bf45070 */
[----:B------:R-:W-:Y:S02]  /*3c60*/  UIADD3 UR33, UPT, UPT, UR7, 0x28, URZ ;  /* 0x0000002807217890 */ /* 0x000fe4000fffe0ff */
[----:B----4-:R-:W-:Y:S01]  /*3c70*/  UISETP.NE.U32.AND UP3, UPT, UR4, URZ, UPT ;  /* 0x000000ff0400728c */ /* 0x010fe2000bf65070 */
[----:B------:R-:W2:Y:S01]  /*3c80*/  LDC R18, c[0x0][0xb20] ;  /* 0x0002c800ff127b82 */ /* 0x000ea20000000800 */
[----:B-1----:R-:W-:Y:S01]  /*3c90*/  ISETP.NE.AND P1, PT, R0, 0x1, PT ;  /* 0x000000010000780c */ /* 0x002fe20003f25270 */
[----:B------:R-:W-:-:S02]  /*3ca0*/  UISETP.NE.AND.EX UP2, UPT, UR9, URZ, UPT, UP2 ;  /* 0x000000ff0900728c */ /* 0x000fc4000bf45320 */
[----:B------:R-:W-:Y:S02]  /*3cb0*/  UIADD3 UR25, UPT, UPT, UR7, 0x30, URZ ;  /* 0x0000003007197890 */ /* 0x000fe4000fffe0ff */
[----:B------:R-:W-:Y:S02]  /*3cc0*/  UIADD3 UR17, UPT, UPT, UR7, 0x38, URZ ;  /* 0x0000003807117890 */ /* 0x000fe4000fffe0ff */
[----:B------:R-:W1:Y:S01]  /*3cd0*/  LDC.64 R30, c[0x0][0x348] ;  /* 0x0000d200ff1e7b82 */ /* 0x000e620000000a00 */
[----:B------:R-:W-:-:S07]  /*3ce0*/  UISETP.NE.AND.EX UP3, UPT, UR5, URZ, UPT, UP3 ;  /* 0x000000ff0500728c */ /* 0x000fce000bf65330 */
[----:B------:R-:W4:Y:S08]  /*3cf0*/  LDC.64 R16, c[0x0][0xb10] ;  /* 0x0002c400ff107b82 */ /* 0x000f300000000a00 */
[----:B------:R-:W1:Y:S08]  /*3d00*/  LDC.64 R6, c[0x0][0xb18] ;  /* 0x0002c600ff067b82 */ /* 0x000e700000000a00 */
[----:B------:R-:W1:Y:S08]  /*3d10*/  LDC.64 R4, c[0x0][0xb28] ;  /* 0x0002ca00ff047b82 */ /* 0x000e700000000a00 */
[----:B--23--:R-:W1:Y:S02]  /*3d20*/  LDC R19, c[0x0][0x374] ;  /* 0x0000dd00ff137b82 */ /* 0x00ce640000000800 */
.L_x_80:
[C---:B------:R-:W-:Y:S02]  /*3d30*/  LEA R0, R29.reuse, UR7, 0x3 ;  /* 0x000000071d007c11 */ /* 0x040fe4000f8e18ff */
[----:B------:R-:W-:Y:S02]  /*3d40*/  SHF.L.U32 R2, R28, 0x1f, RZ ;  /* 0x0000001f1c027819 */ /* 0x000fe400000006ff */
[----:B------:R-:W-:Y:S02]  /*3d50*/  LEA R20, R29, UR7, 0x4 ;  /* 0x000000071d147c11 */ /* 0x000fe4000f8e20ff */
[----:B--2---:R-:W2:Y:S02]  /*3d60*/  SYNCS.PHASECHK.TRANS64.TRYWAIT P0, [R0+URZ+0x70], R2 ;  /* 0x00007002000075a7 */ /* 0x004ea400080011ff */
[----:B--2---:R-:W-:Y:S05]  /*3d70*/  @!P0 BRA `(.L_x_66) ;  /* 0x0000007800348947 */ /* 0x004fea0003800000 */
.L_x_188:
[----:B------:R-:W-:Y:S01]  /*3d80*/  ISETP.GE.AND P0, PT, R26, 0x1, PT ;  /* 0x000000011a00780c */ /* 0x000fe20003f06270 */
[----:B------:R-:W3:Y:S01]  /*3d90*/  LDS.128 R20, [R20+0x100] ;  /* 0x0001000014147984 */ /* 0x000ee20000000c00 */
[----:B--2---:R-:W-:Y:S01]  /*3da0*/  VIADD R0, R0, 0x80 ;  /* 0x0000008000007836 */ /* 0x004fe20000000000 */
[----:B------:R-:W-:Y:S01]  /*3db0*/  @!PT LDS RZ, [RZ] ;  /* 0x00000000fffff984 */ /* 0x000fe20000000800 */
[----:B------:R-:W-:Y:S01]  /*3dc0*/  @!PT LDS RZ, [RZ] ;  /* 0x00000000fffff984 */ /* 0x000fe20000000800 */
[----:B------:R-:W-:Y:S01]  /*3dd0*/  @!PT LDS RZ, [RZ] ;  /* 0x00000000fffff984 */ /* 0x000fe20000000800 */
[----:B------:R-:W-:Y:S01]  /*3de0*/  @!PT LDS RZ, [RZ] ;  /* 0x00000000fffff984 */ /* 0x000fe20000000800 */
[----:B------:R2:W-:Y:S06]  /*3df0*/  MEMBAR.ALL.CTA ;  /* 0x0000000000007992 */ /* 0x0005ec0000008000 */
[----:B--2---:R-:W2:Y:S01]  /*3e00*/  FENCE.VIEW.ASYNC.S ;  /* 0x00000000000073c6 */ /* 0x004ea20000000000 */
[----:B------:R-:W-:Y:S04]  /*3e10*/  PRMT R0, RZ, 0x654, R0 ;  /* 0x00000654ff007816 */ /* 0x000fe80000000000 */
[----:B--2---:R2:W-:Y:S01]  /*3e20*/  SYNCS.ARRIVE.TRANS64.RED.A1T0 RZ, [R0+URZ], RZ ;  /* 0x000000ff00ff79a7 */ /* 0x0045e200081004ff */
[----:B---3--:R-:W-:Y:S11]  /*3e30*/  LOP3.LUT P3, RZ, R22, 0x1, RZ, 0xc0, !PT ;  /* 0x0000000116ff7812 */ /* 0x008ff6000786c0ff */
[----:B------:R-:W-:Y:S02]  /*3e40*/  @!UPT UIADD3 URZ, UPT, UPT, URZ, URZ, URZ ;  /* 0x000000fffffff290 */ /* 0x000fe4000fffe0ff */
[----:B------:R-:W-:Y:S02]  /*3e50*/  @P3 MOV R11, R20 ;  /* 0x00000014000b3202 */ /* 0x000fe40000000f00 */
[----:B------:R-:W-:Y:S01]  /*3e60*/  @P3 LOP3.LUT R10, R21, 0xffff, RZ, 0xc0, !PT ;  /* 0x0000ffff150a3812 */ /* 0x000fe200078ec0ff */
[----:B--2---:R-:W-:Y:S06]  /*3e70*/  @!P0 BRA `(.L_x_67) ;  /* 0x0000000000a48947 */ /* 0x004fec0003800000 */
[-C--:B-1----:R-:W-:Y:S01]  /*3e80*/  IMAD.HI.U32 R0, R19, R7.reuse, RZ ;  /* 0x0000000713007227 */ /* 0x082fe200078e00ff */
[----:B------:R-:W-:Y:S02]  /*3e90*/  ISETP.NE.AND P0, PT, R6, 0x1, PT ;  /* 0x000000010600780c */ /* 0x000fe40003f05270 */
[----:B------:R-:W-:Y:S01]  /*3ea0*/  ISETP.NE.AND P2, PT, R26, 0x1, PT ;  /* 0x000000011a00780c */ /* 0x000fe20003f45270 */
[----:B----4-:R-:W-:Y:S01]  /*3eb0*/  IMAD.HI.U32 R9, R24, R16, RZ ;  /* 0x0000001018097227 */ /* 0x010fe200078e00ff */
[----:B------:R-:W-:Y:S02]  /*3ec0*/  SHF.R.U32.HI R0, RZ, R18, R0 ;  /* 0x00000012ff007219 */ /* 0x000fe40000011600 */
[----:B------:R-:W-:Y:S01]  /*3ed0*/  ISETP.NE.AND P4, PT, R3, 0x1, PT ;  /* 0x000000010300780c */ /* 0x000fe20003f85270 */
[----:B------:R-:W-:Y:S01]  /*3ee0*/  IMAD.HI.U32 R13, R10, R7, RZ ;  /* 0x000000070a0d7227 */ /* 0x000fe200078e00ff */
[----:B------:R-:W-:Y:S02]  /*3ef0*/  SHF.R.U32.HI R9, RZ, R17, R9 ;  /* 0x00000011ff097219 */ /* 0x000fe40000011609 */
[----:B------:R-:W-:Y:S01]  /*3f00*/  SEL R0, R19, R0, !P0 ;  /* 0x0000000013007207 */ /* 0x000fe20004000000 */
[----:B------:R-:W-:Y:S01]  /*3f10*/  IMAD.HI.U32 R12, R11, R16, RZ ;  /* 0x000000100b0c7227 */ /* 0x000fe200078e00ff */
[----:B------:R-:W-:Y:S03]  /*3f20*/  SEL R9, R24, R9, !P4 ;  /* 0x0000000918097207 */ /* 0x000fe60006000000 */
[-C--:B------:R-:W-:Y:S01]  /*3f30*/  IMAD.HI.U32 R8, R0, R4.reuse, RZ ;  /* 0x0000000400087227 */ /* 0x080fe200078e00ff */
[----:B------:R-:W-:Y:S03]  /*3f40*/  SHF.R.U32.HI R12, RZ, R17, R12 ;  /* 0x00000011ff0c7219 */ /* 0x000fe6000001160c */
[----:B------:R-:W-:Y:S01]  /*3f50*/  IMAD.HI.U32 R2, R9, R4, RZ ;  /* 0x0000000409027227 */ /* 0x000fe200078e00ff */
[-C--:B------:R-:W-:Y:S02]  /*3f60*/  @P2 SHF.R.U32.HI R0, RZ, R5.reuse, R8 ;  /* 0x00000005ff002219 */ /* 0x080fe40000011608 */
[----:B------:R-:W-:Y:S02]  /*3f70*/  SHF.R.U32.HI R8, RZ, R18, R13 ;  /* 0x00000012ff087219 */ /* 0x000fe4000001160d */
[----:B------:R-:W-:Y:S01]  /*3f80*/  @P2 SHF.R.U32.HI R9, RZ, R5, R2 ;  /* 0x00000005ff092219 */ /* 0x000fe20000011602 */
[----:B------:R-:W-:Y:S01]  /*3f90*/  IMAD R0, R26, R0, RZ ;  /* 0x000000001a007224 */ /* 0x000fe200078e02ff */
[----:B------:R-:W-:Y:S02]  /*3fa0*/  SEL R8, R10, R8, !P0 ;  /* 0x000000080a087207 */ /* 0x000fe40004000000 */
[----:B------:R-:W-:Y:S01]  /*3fb0*/  SEL R2, R11, R12, !P4 ;  /* 0x0000000c0b027207 */ /* 0x000fe20006000000 */
[----:B------:R-:W-:Y:S01]  /*3fc0*/  IMAD R12, R26, R9, RZ ;  /* 0x000000091a0c7224 */ /* 0x000fe200078e02ff */
[C---:B------:R-:W-:Y:S01]  /*3fd0*/  ISETP.GE.AND P0, PT, R8.reuse, R0, PT ;  /* 0x000000000800720c */ /* 0x040fe20003f06270 */
[----:B------:R-:W-:Y:S03]  /*3fe0*/  IMAD.HI.U32 R0, R8, R4, RZ ;  /* 0x0000000408007227 */ /* 0x000fe600078e00ff */
[----:B------:R-:W-:Y:S02]  /*3ff0*/  ISETP.GE.OR P0, PT, R2, R12, P0 ;  /* 0x0000000c0200720c */ /* 0x000fe40000706670 */
[-C--:B------:R-:W-:Y:S04]  /*4000*/  SHF.R.U32.HI R0, RZ, R5.reuse, R0 ;  /* 0x00000005ff007219 */ /* 0x080fe80000011600 */
[----:B------:R-:W-:Y:S05]  /*4010*/  SEL R13, R8, R0, !P2 ;  /* 0x00000000080d7207 */ /* 0x000fea0005000000 */
[----:B------:R-:W-:Y:S02]  /*4020*/  IMAD.MOV R12, RZ, RZ, -R13 ;  /* 0x000000ffff0c7224 */ /* 0x000fe400078e0a0d */
[----:B------:R-:W-:Y:S04]  /*4030*/  @!P0 IMAD.HI.U32 R0, R2, R4, RZ ;  /* 0x0000000402008227 */ /* 0x000fe800078e00ff */
[----:B------:R-:W-:Y:S01]  /*4040*/  IMAD R12, R26, R12, R8 ;  /* 0x0000000c1a0c7224 */ /* 0x000fe200078e0208 */
[----:B------:R-:W-:Y:S04]  /*4050*/  @!P0 SHF.R.U32.HI R0, RZ, R5, R0 ;  /* 0x00000005ff008219 */ /* 0x000fe80000011600 */
[----:B------:R-:W-:Y:S04]  /*4060*/  @!P0 SEL R0, R2, R0, !P2 ;  /* 0x0000000002008207 */ /* 0x000fe80005000000 */
[----:B------:R-:W-:Y:S01]  /*4070*/  @!P0 IADD3 R13, PT, PT, R13, -R0, RZ ;  /* 0x800000000d0d8210 */ /* 0x000fe20007ffe0ff */
[----:B------:R-:W-:Y:S01]  /*4080*/  @!P0 IMAD R0, R9, R12, R0 ;  /* 0x0000000c09008224 */ /* 0x000fe200078e0200 */
[----:B------:R-:W-:Y:S01]  /*4090*/  IADD3 R9, PT, PT, -R8, RZ, RZ ;  /* 0x000000ff08097210 */ /* 0x000fe20007ffe1ff */
[--C-:B------:R-:W-:Y:S02]  /*40a0*/  IMAD.MOV R12, RZ, RZ, -R2.reuse ;  /* 0x000000ffff0c7224 */ /* 0x100fe400078e0a02 */
[----:B------:R-:W-:Y:S02]  /*40b0*/  @!P0 IMAD R8, R13, R26, R2 ;  /* 0x0000001a0d088224 */ /* 0x000fe400078e0202 */
[----:B------:R-:W-:Y:S02]  /*40c0*/  @!P0 IMAD.MOV.U32 R2, RZ, RZ, R0 ;  /* 0x000000ffff028224 */ /* 0x000fe400078e0000 */
[----:B------:R-:W-:Y:S02]  /*40d0*/  IMAD R11, R3, R12, R11 ;  /* 0x0000000c030b7224 */ /* 0x000fe400078e020b */
[----:B------:R-:W-:Y:S02]  /*40e0*/  IMAD R10, R6, R9, R10 ;  /* 0x00000009060a7224 */ /* 0x000fe400078e020a */
[----:B------:R-:W-:Y:S02]  /*40f0*/  IMAD R11, R2, R3, R11 ;  /* 0x00000003020b7224 */ /* 0x000fe400078e020b */
[----:B------:R-:W-:Y:S02]  /*4100*/  IMAD R10, R8, R6, R10 ;  /* 0x00000006080a7224 */ /* 0x000fe400078e020a */
.L_x_67:
[----:B------:R-:W-:Y:S05]  /*4110*/  BRA.U UP1, `(.L_x_68) ;  /* 0x0000000101107547 */ /* 0x000fea000b800000 */
[----:B------:R-:W-:Y:S04]  /*4120*/  MOV R2, UR6 ;  /* 0x0000000600027c02 */ /* 0x000fe80008000f00 */
[----:B------:R-:W-:Y:S04]  /*4130*/  SHF.L.U32 R2, R2, 0x1f, RZ ;  /* 0x0000001f02027819 */ /* 0x000fe800000006ff */
[----:B------:R-:W2:Y:S02]  /*4140*/  SYNCS.PHASECHK.TRANS64.TRYWAIT P0, [UR7+0x68], R2 ;  /* 0x00006802ff0075a7 */ /* 0x000ea40008001107 */
[----:B--2---:R-:W-:Y:S05]  /*4150*/  @!P0 BRA `(.L_x_69) ;  /* 0x0000007400508947 */ /* 0x004fea0003800000 */
.L_x_68:
[----:B------:R-:W-:Y:S01]  /*4160*/  R2UR UR43, R15 ;  /* 0x000000000f2b72ca */ /* 0x000fe200000e0000 */
[----:B------:R-:W-:Y:S01]  /*4170*/  IMAD.MOV.U32 R32, RZ, RZ, 0x1 ;  /* 0x00000001ff207424 */ /* 0x000fe200078e00ff */
[----:B------:R-:W-:Y:S02]  /*4180*/  R2UR UR42, R14 ;  /* 0x000000000e2a72ca */ /* 0x000fe400000e0000 */
[----:B------:R-:W-:Y:S02]  /*4190*/  ISETP.NE.U32.AND P2, PT, RZ, UR4, PT ;  /* 0x00000004ff007c0c */ /* 0x000fe4000bf45070 */
[----:B------:R-:W-:Y:S02]  /*41a0*/  SHF.L.U32 R32, R32, 0x1f, RZ ;  /* 0x0000001f20207819 */ /* 0x000fe400000006ff */
[----:B------:R-:W-:Y:S05]  /*41b0*/  ISETP.NE.AND.EX P2, PT, RZ, UR5, PT, P2 ;  /* 0x00000005ff007c0c */ /* 0x000fea000bf45320 */
[----:B------:R-:W-:Y:S02]  /*41c0*/  USHF.L.U32 UR43, UR43, 0x6, URZ ;  /* 0x000000062b2b7899 */ /* 0x000fe400080006ff */
[----:B------:R-:W-:Y:S01]  /*41d0*/  USHF.L.U32 UR42, UR42, 0x8, URZ ;  /* 0x000000082a2a7899 */ /* 0x000fe200080006ff */
[----:B------:R-:W-:Y:S11]  /*41e0*/  BRA.U !UP3, `(.L_x_70) ;  /* 0x000000010b347547 */ /* 0x000ff6000b800000 */
[----:B------:R-:W-:Y:S01]  /*41f0*/  UPLOP3.LUT UP0, UPT, UPT, UPT, UP2, 0x80, 0x8 ;  /* 0x000000000008789c */ /* 0x000fe20003f0f020 */
[----:B--2---:R-:W-:Y:S02]  /*4200*/  HFMA2 R0, -RZ, RZ, 0, 5.9604644775390625e-08 ;  /* 0x00000001ff007431 */ /* 0x004fe400000001ff */
[----:B------:R-:W-:Y:S03]  /*4210*/  IMAD.MOV.U32 R64, RZ, RZ, 0x1 ;  /* 0x00000001ff407424 */ /* 0x000fe600078e00ff */
[----:B------:R-:W-:Y:S05]  /*4220*/  PLOP3.LUT P0, PT, PT, PT, UP0, 0x80, 0x8 ;  /* 0x000000000008781c */ /* 0x000fea0003f0f008 */
[----:B------:R-:W2:Y:S01]  /*4230*/  @UP0 LDCU.64 UR10, c[0x0][0x888] ;  /* 0x00011100ff0a07ac */ /* 0x000ea20008000a00 */
[----:B------:R-:W-:Y:S07]  /*4240*/  @UP0 UIMAD UR8, UR36, UR4, URZ ;  /* 0x00000004240802a4 */ /* 0x000fee000f8e02ff */
[----:B------:R-:W-:Y:S01]  /*4250*/  @!P0 PRMT R64, R0, 0x7610, R64 ;  /* 0x0000761000408816 */ /* 0x000fe20000000040 */
[----:B--2---:R-:W-:Y:S03]  /*4260*/  @UP0 UIMAD.WIDE UR10, UR8, 0x4, UR10 ;  /* 0x00000004080a08a5 */ /* 0x004fe6000f8e020a */
[----:B------:R-:W2:Y:S03]  /*4270*/  @!UP0 LDCU UR8, c[0x0][0x880] ;  /* 0x00011000ff0887ac */ /* 0x000ea60008000800 */
[----:B------:R-:W-:Y:S01]  /*4280*/  IMAD.U32 R8, RZ, RZ, UR10 ;  /* 0x0000000aff087e24 */ /* 0x000fe2000f8e00ff */
[----:B------:R-:W-:Y:S05]  /*4290*/  MOV R9, UR11 ;  /* 0x0000000b00097c02 */ /* 0x000fea0008000f00 */
[----:B-----5:R3:W5:Y:S02]  /*42a0*/  @P0 LDG.E R35, desc[UR46][R8.64] ;  /* 0x0000002e08230981 */ /* 0x020764000c1e1900 */
[----:B--23--:R-:W-:Y:S07]  /*42b0*/  @!P0 IMAD.U32 R35, RZ, RZ, UR8 ;  /* 0x00000008ff238e24 */ /* 0x00cfee000f8e00ff */
.L_x_70:
[----:B-----5:R-:W-:Y:S01]  /*42c0*/  @!P2 FSETP.EQ.AND P0, PT, R35, RZ, PT ;  /* 0x000000ff2300a20b */ /* 0x020fe20003f02000 */
[----:B------:R-:W-:Y:S01]  /*42d0*/  @!UPT UIADD3 URZ, UPT, UPT, URZ, URZ, URZ ;  /* 0x000000fffffff290 */ /* 0x000fe2000fffe0ff */
[----:B------:R-:W-:Y:S11]  /*42e0*/  @!P2 BRA `(.L_x_71) ;  /* 0x000000000014a947 */ /* 0x000ff60003800000 */
[----:B------:R-:W-:Y:S02]  /*42f0*/  LOP3.LUT P2, RZ, R64, 0xff, RZ, 0xc0, !PT ;  /* 0x000000ff40ff7812 */ /* 0x000fe4000784c0ff */
[----:B------:R-:W-:Y:S04]  /*4300*/  PLOP3.LUT P0, PT, PT, PT, UP0, 0x80, 0x8 ;  /* 0x000000000008781c */ /* 0x000fe80003f0f008 */
[----:B------:R-:W-:Y:S07]  /*4310*/  PLOP3.LUT P0, PT, P0, PT, PT, 0x8, 0x80 ;  /* 0x000000000080781c */ /* 0x000fee000070e170 */
[----:B------:R-:W-:Y:S11]  /*4320*/  @P2 FSETP.EQ.AND P0, PT, R35, RZ, PT ;  /* 0x000000ff2300220b */ /* 0x000ff60003f02000 */
[----:B------:R-:W-:Y:S02]  /*4330*/  @!UPT UIADD3 URZ, UPT, UPT, URZ, URZ, URZ ;  /* 0x000000fffffff290 */ /* 0x000fe4000fffe0ff */
.L_x_71:
[----:B------:R-:W3:Y:S01]  /*4340*/  SYNCS.PHASECHK.TRANS64.TRYWAIT P2, [UR7+0x40], R32 ;  /* 0x00004020ff0075a7 */ /* 0x000ee20008041107 */
[----:B------:R-:W-:Y:S04]  /*4350*/  ELECT P4, URZ, PT ;  /* 0x0000000000ff782f */ /* 0x000fe80003880000 */
[----:B------:R-:W-:Y:S11]  /*4360*/  PLOP3.LUT P4, PT, P0, P4, PT, 0xf2, 0x2f ;  /* 0x00000000002f781c */ /* 0x000ff60000789e72 */
[----:B------:R-:W-:Y:S02]  /*4370*/  @!UPT UIADD3 URZ, UPT, UPT, URZ, URZ, URZ ;  /* 0x000000fffffff290 */ /* 0x000fe4000fffe0ff */
[----:B-1----:R-:W-:Y:S05]  /*4380*/  @!P4 IADD3 R8, P0, PT, R30, 0x580, RZ ;  /* 0x000005801e08c810 */ /* 0x002fea0007f1e0ff */
[----:B--2---:R-:W-:Y:S01]  /*4390*/  @!P4 IMAD.X R2, RZ, RZ, R31, P0 ;  /* 0x000000ffff02c224 */ /* 0x004fe200000e061f */
[----:B---3--:R-:W-:Y:S07]  /*43a0*/  @!P2 BRA `(.L_x_72) ;  /* 0x0000007000d4a947 */ /* 0x008fee0003800000 */
.L_x_191:
[----:B------:R-:W-:Y:S01]  /*43b0*/  @!P4 R2UR UR9, R8 ;  /* 0x000000000809c2ca */ /* 0x000fe200000e0000 */
[----:B------:R-:W-:Y:S01]  /*43c0*/  VOTEU.ALL UP1, P4 ;  /* 0x0000000000ff7886 */ /* 0x000fe20002020000 */
[----:B------:R-:W-:Y:S01]  /*43d0*/  @!P4 R2UR UR8, R2 ;  /* 0x000000000208c2ca */ /* 0x000fe200000e0000 */
[----:B-1----:R-:W-:Y:S01]  /*43e0*/  @!P4 IMAD.MOV.U32 R0, RZ, RZ, 0x2000 ;  /* 0x00002000ff00c424 */ /* 0x002fe200078e00ff */
[----:B------:R-:W-:Y:S01]  /*43f0*/  UMOV UR44, UR36 ;  /* 0x00000024002c7c82 */ /* 0x000fe20008000000 */
[----:B------:R-:W-:Y:S02]  /*4400*/  UPRMT UR21, UR37, 0x654, UR41 ;  /* 0x0000065425157896 */ /* 0x000fe40008000029 */
[----:B------:R-:W-:Y:S01]  /*4410*/  @!UP1 UIADD3 UR40, UPT, UPT, UR7, 0x400, URZ ;  /* 0x0000040007289890 */ /* 0x000fe2000fffe0ff */
[----:B------:R-:W-:Y:S05]  /*4420*/  VOTEU.ALL UP1, P4 ;  /* 0x0000000000ff7886 */ /* 0x000fea0002020000 */
[----:B------:R-:W-:Y:S01]  /*4430*/  IMAD.U32 R8, RZ, RZ, UR9 ;  /* 0x00000009ff087e24 */ /* 0x000fe2000f8e00ff */
[----:B------:R-:W-:Y:S01]  /*4440*/  UMOV UR9, 0x10000000 ;  /* 0x1000000000097882 */ /* 0x000fe20000000000 */
[----:B------:R-:W-:Y:S01]  /*4450*/  IMAD.U32 R9, RZ, RZ, UR8 ;  /* 0x00000008ff097e24 */ /* 0x000fe2000f8e00ff */
[----:B------:R-:W-:Y:S02]  /*4460*/  UMOV UR8, 0x0 ;  /* 0x0000000000087882 */ /* 0x000fe40000000000 */
[----:B------:R-:W-:Y:S02]  /*4470*/  @!P4 R2UR UR10, R8 ;  /* 0x00000000080ac2ca */ /* 0x000fe400000e0000 */
[----:B------:R-:W-:Y:S02]  /*4480*/  @!P4 R2UR UR11, R9 ;  /* 0x00000000090bc2ca */ /* 0x000fe400000e0000 */
[----:B------:R-:W-:Y:S05]  /*4490*/  @!P4 IADD3 R8, P0, PT, R30, 0x580, RZ ;  /* 0x000005801e08c810 */ /* 0x000fea0007f1e0ff */
[----:B------:R-:W-:Y:S06]  /*44a0*/  @!P4 IMAD.X R2, RZ, RZ, R31, P0 ;  /* 0x000000ffff02c224 */ /* 0x000fec00000e061f */
[----:B------:R1:W-:Y:S01]  /*44b0*/  @!UP1 UTMALDG.3D [UR40], [UR10], desc[UR8] ;  /* 0x000008280a0095b4 */ /* 0x0003e20008011000 */
[----:B------:R1:W-:Y:S01]  /*44c0*/  @!P4 SYNCS.ARRIVE.TRANS64.RED.A0TR RZ, [UR7+0x20], R0 ;  /* 0x00002000ffffc9a7 */ /* 0x0003e20008300407 */
[----:B------:R-:W-:Y:S01]  /*44d0*/  SYNCS.ARRIVE.TRANS64.RED.A1T0 RZ, [UR21], RZ ;  /* 0x000000ffffff79a7 */ /* 0x000fe20008100415 */
[----:B------:R-:W2:Y:S02]  /*44e0*/  SYNCS.PHASECHK.TRANS64.TRYWAIT P2, [UR7+0x48], R32 ;  /* 0x00004820ff0075a7 */ /* 0x000ea40008041107 */
[----:B-12---:R-:W-:Y:S05]  /*44f0*/  @!P2 BRA `(.L_x_73) ;  /* 0x000000700098a947 */ /* 0x006fea0003800000 */
.L_x_193:
[----:B------:R-:W-:Y:S01]  /*4500*/  @!P4 R2UR UR9, R8 ;  /* 0x000000000809c2ca */ /* 0x000fe200000e0000 */
[----:B------:R-:W-:Y:S01]  /*4510*/  VOTEU.ALL UP1, P4 ;  /* 0x0000000000ff7886 */ /* 0x000fe20002020000 */
[----:B------:R-:W-:Y:S01]  /*4520*/  @!P4 R2UR UR8, R2 ;  /* 0x000000000208c2ca */ /* 0x000fe200000e0000 */
[----:B-1----:R-:W-:Y:S01]  /*4530*/  @!P4 IMAD.MOV.U32 R0, RZ, RZ, 0x2000 ;  /* 0x00002000ff00c424 */ /* 0x002fe200078e00ff */
[----:B------:R-:W-:Y:S01]  /*4540*/  UMOV UR35, UR43 ;  /* 0x0000002b00237c82 */ /* 0x000fe20008000000 */
[----:B------:R-:W-:Y:S02]  /*4550*/  UPRMT UR15, UR37, 0x654, UR33 ;  /* 0x00000654250f7896 */ /* 0x000fe40008000021 */
[----:B------:R-:W-:Y:S02]  /*4560*/  @!UP1 UIADD3 UR34, UPT, UPT, UR42, 0x20, URZ ;  /* 0x000000202a229890 */ /* 0x000fe4000fffe0ff */
[----:B------:R-:W-:Y:S01]  /*4570*/  @!UP1 UIADD3 UR32, UPT, UPT, UR7, 0x2400, URZ ;  /* 0x0000240007209890 */ /* 0x000fe2000fffe0ff */
[----:B------:R-:W-:Y:S03]  /*4580*/  VOTEU.ALL UP1, P4 ;  /* 0x0000000000ff7886 */ /* 0x000fe60002020000 */
        /* <DEDUP_REMOVED lines=13> */
.L_x_195:
[----:B------:R-:W-:Y:S01]  /*4660*/  @!P4 R2UR UR9, R8 ;  /* 0x000000000809c2ca */ /* 0x000fe200000e0000 */
[----:B------:R-:W-:Y:S01]  /*4670*/  VOTEU.ALL UP1, P4 ;  /* 0x0000000000ff7886 */ /* 0x000fe20002020000 */
[----:B------:R-:W-:Y:S01]  /*4680*/  @!P4 R2UR UR8, R2 ;  /* 0x000000000208c2ca */ /* 0x000fe200000e0000 */
[----:B-1----:R-:W-:Y:S01]  /*4690*/  @!P4 IMAD.MOV.U32 R0, RZ, RZ, 0x2000 ;  /* 0x00002000ff00c424 */ /* 0x002fe200078e00ff */
[----:B------:R-:W-:Y:S01]  /*46a0*/  UMOV UR27, UR43 ;  /* 0x0000002b001b7c82 */ /* 0x000fe20008000000 */
[----:B------:R-:W-:Y:S01]  /*46b0*/  UMOV UR28, UR36 ;  /* 0x00000024001c7c82 */ /* 0x000fe20008000000 */
[----:B------:R-:W-:Y:S02]  /*46c0*/  @!UP1 UIADD3 UR26, UPT, UPT, UR42, 0x40, URZ ;  /* 0x000000402a1a9890 */ /* 0x000fe4000fffe0ff */
[----:B------:R-:W-:Y:S01]  /*46d0*/  @!UP1 UIADD3 UR24, UPT, UPT, UR7, 0x4400, URZ ;  /* 0x0000440007189890 */ /* 0x000fe2000fffe0ff */
[----:B------:R-:W-:Y:S01]  /*46e0*/  VOTEU.ALL UP1, P4 ;  /* 0x0000000000ff7886 */ /* 0x000fe20002020000 */
[----:B------:R-:W-:Y:S03]  /*46f0*/  UPRMT UR14, UR37, 0x654, UR25 ;  /* 0x00000654250e7896 */ /* 0x000fe60008000019 */
        /* <DEDUP_REMOVED lines=13> */
.L_x_197:
[----:B------:R-:W-:Y:S01]  /*47d0*/  @!P4 R2UR UR9, R8 ;  /* 0x000000000809c2ca */ /* 0x000fe200000e0000 */
[----:B------:R-:W-:Y:S01]  /*47e0*/  VOTEU.ALL UP1, P4 ;  /* 0x0000000000ff7886 */ /* 0x000fe20002020000 */
[----:B------:R-:W-:Y:S01]  /*47f0*/  @!P4 R2UR UR8, R2 ;  /* 0x000000000208c2ca */ /* 0x000fe200000e0000 */
[----:B-1----:R-:W-:Y:S01]  /*4800*/  @!P4 IMAD.MOV.U32 R0, RZ, RZ, 0x2000 ;  /* 0x00002000ff00c424 */ /* 0x002fe200078e00ff */
[----:B------:R-:W-:Y:S01]  /*4810*/  UMOV UR19, UR43 ;  /* 0x0000002b00137c82 */ /* 0x000fe20008000000 */
[----:B------:R-:W-:Y:S01]  /*4820*/  UMOV UR20, UR36 ;  /* 0x0000002400147c82 */ /* 0x000fe20008000000 */
[----:B------:R-:W-:Y:S01]  /*4830*/  @!UP1 UIADD3 UR18, UPT, UPT, UR42, 0x60, URZ ;  /* 0x000000602a129890 */ /* 0x000fe2000fffe0ff */
[----:B------:R-:W-:Y:S01]  /*4840*/  SHF.L.U32 R14, RZ, 0x1f, RZ ;  /* 0x0000001fff0e7819 */ /* 0x000fe200000006ff */
        /* <DEDUP_REMOVED lines=16> */
.L_x_199:
[----:B------:R-:W-:Y:S01]  /*4950*/  @!P4 R2UR UR9, R8 ;  /* 0x000000000809c2ca */ /* 0x000fe200000e0000 */
[----:B------:R-:W-:Y:S01]  /*4960*/  VOTEU.ALL UP1, P4 ;  /* 0x0000000000ff7886 */ /* 0x000fe20002020000 */
[----:B------:R-:W-:Y:S01]  /*4970*/  @!P4 R2UR UR8, R2 ;  /* 0x000000000208c2ca */ /* 0x000fe200000e0000 */
[----:B-1----:R-:W-:Y:S01]  /*4980*/  @!P4 IMAD.MOV.U32 R0, RZ, RZ, 0x2000 ;  /* 0x00002000ff00c424 */ /* 0x002fe200078e00ff */
[----:B------:R-:W-:Y:S01]  /*4990*/  UMOV UR18, 0x0 ;  /* 0x0000000000127882 */ /* 0x000fe20000000000 */
[----:B------:R-:W-:Y:S01]  /*49a0*/  UMOV UR19, 0x10000000 ;  /* 0x1000000000137882 */ /* 0x000fe20000000000 */
[----:B------:R-:W-:Y:S01]  /*49b0*/  @!UP1 UIADD3 UR10, UPT, UPT, UR42, 0x80, URZ ;  /* 0x000000802a0a9890 */ /* 0x000fe2000fffe0ff */
[----:B------:R-:W-:Y:S01]  /*49c0*/  UMOV UR11, UR43 ;  /* 0x0000002b000b7c82 */ /* 0x000fe20008000000 */
[----:B------:R-:W-:Y:S05]  /*49d0*/  UMOV UR12, UR36 ;  /* 0x00000024000c7c82 */ /* 0x000fea0008000000 */
[----:B------:R-:W-:Y:S01]  /*49e0*/  IMAD.U32 R8, RZ, RZ, UR9 ;  /* 0x00000009ff087e24 */ /* 0x000fe2000f8e00ff */
[----:B------:R-:W-:Y:S01]  /*49f0*/  UMOV UR9, UR41 ;  /* 0x0000002900097c82 */ /* 0x000fe20008000000 */
[----:B------:R-:W-:Y:S01]  /*4a00*/  IMAD.U32 R9, RZ, RZ, UR8 ;  /* 0x00000008ff097e24 */ /* 0x000fe2000f8e00ff */
[----:B------:R-:W-:Y:S02]  /*4a10*/  @!UP1 UIADD3 UR8, UPT, UPT, UR7, 0x400, URZ ;  /* 0x0000040007089890 */ /* 0x000fe4000fffe0ff */
[----:B------:R-:W-:Y:S01]  /*4a20*/  @!P4 R2UR UR22, R8 ;  /* 0x000000000816c2ca */ /* 0x000fe200000e0000 */
[----:B------:R-:W-:Y:S01]  /*4a30*/  VOTEU.ALL UP1, P4 ;  /* 0x0000000000ff7886 */ /* 0x000fe20002020000 */
        /* <DEDUP_REMOVED lines=8> */
.L_x_201:
        /* <DEDUP_REMOVED lines=23> */
.L_x_203:
[----:B------:R-:W2:Y:S01]  /*4c30*/  LDC.64 R12, c[0x0][0xb18] ;  /* 0x0002c600ff0c7b82 */ /* 0x000ea20000000a00 */
[----:B------:R-:W-:Y:S01]  /*4c40*/  @!P4 R2UR UR8, R2 ;  /* 0x000000000208c2ca */ /* 0x000fe200000e0000 */
[----:B------:R-:W-:Y:S01]  /*4c50*/  VOTEU.ALL UP1, P4 ;  /* 0x0000000000ff7886 */ /* 0x000fe20002020000 */
[----:B------:R-:W-:Y:S01]  /*4c60*/  @!P4 R2UR UR9, R8 ;  /* 0x000000000809c2ca */ /* 0x000fe200000e0000 */
[----:B-1----:R-:W-:Y:S01]  /*4c70*/  @!P4 IMAD.MOV.U32 R0, RZ, RZ, 0x2000 ;  /* 0x00002000ff00c424 */ /* 0x002fe200078e00ff */
[----:B------:R-:W-:Y:S03]  /*4c80*/  UMOV UR18, 0x0 ;  /* 0x0000000000127882 */ /* 0x000fe60000000000 */
[----:B------:R-:W1:Y:S01]  /*4c90*/  @!P1 LDC R2, c[0x0][0xb0c] ;  /* 0x0002c300ff029b82 */ /* 0x000e620000000800 */
[----:B------:R-:W-:Y:S01]  /*4ca0*/  @!UP1 UIADD3 UR10, UPT, UPT, UR42, 0xc0, URZ ;  /* 0x000000c02a0a9890 */ /* 0x000fe2000fffe0ff */
[----:B------:R-:W-:Y:S01]  /*4cb0*/  @P3 SHF.R.U32.HI R27, RZ, 0x10, R21 ;  /* 0x00000010ff1b3819 */ /* 0x000fe20000011615 */
[----:B------:R-:W-:Y:S01]  /*4cc0*/  UMOV UR19, 0x10000000 ;  /* 0x1000000000137882 */ /* 0x000fe20000000000 */
[----:B------:R-:W-:Y:S01]  /*4cd0*/  UMOV UR11, UR43 ;  /* 0x0000002b000b7c82 */ /* 0x000fe20008000000 */
[----:B------:R-:W-:Y:S01]  /*4ce0*/  UMOV UR12, UR36 ;  /* 0x00000024000c7c82 */ /* 0x000fe20008000000 */
[----:B------:R-:W-:Y:S02]  /*4cf0*/  VIADD R29, R29, 0x1 ;  /* 0x000000011d1d7836 */ /* 0x000fe40000000000 */
[----:B------:R-:W-:Y:S01]  /*4d00*/  IMAD.U32 R9, RZ, RZ, UR8 ;  /* 0x00000008ff097e24 */ /* 0x000fe2000f8e00ff */
[----:B------:R-:W-:Y:S01]  /*4d10*/  @!UP1 UIADD3 UR8, UPT, UPT, UR7, 0x4400, URZ ;  /* 0x0000440007089890 */ /* 0x000fe2000fffe0ff */
[----:B------:R-:W-:Y:S01]  /*4d20*/  IMAD.U32 R8, RZ, RZ, UR9 ;  /* 0x00000009ff087e24 */ /* 0x000fe2000f8e00ff */
[----:B------:R-:W-:Y:S01]  /*4d30*/  VOTEU.ALL UP1, P4 ;  /* 0x0000000000ff7886 */ /* 0x000fe20002020000 */
[----:B------:R-:W-:Y:S01]  /*4d40*/  UMOV UR9, UR25 ;  /* 0x0000001900097c82 */ /* 0x000fe20008000000 */
[----:B------:R-:W-:Y:S02]  /*4d50*/  @!P4 R2UR UR21, R9 ;  /* 0x000000000915c2ca */ /* 0x000fe400000e0000 */
[----:B------:R-:W-:Y:S02]  /*4d60*/  @!P4 R2UR UR20, R8 ;  /* 0x000000000814c2ca */ /* 0x000fe400000e0000 */
[----:B------:R-:W3:Y:S11]  /*4d70*/  LDC.64 R8, c[0x0][0xb10] ;  /* 0x0002c400ff087b82 */ /* 0x000ef60000000a00 */
[----:B------:R1:W-:Y:S01]  /*4d80*/  @!UP1 UTMALDG.3D [UR8], [UR20], desc[UR18] ;  /* 0x00001208140095b4 */ /* 0x0003e20008011000 */
[----:B------:R5:W-:Y:S01]  /*4d90*/  @!P4 SYNCS.ARRIVE.TRANS64.RED.A0TR RZ, [UR7+0x30], R0 ;  /* 0x00003000ffffc9a7 */ /* 0x000be20008300407 */
[C---:B---3--:R-:W-:Y:S01]  /*4da0*/  @!P1 IMAD.HI.U32 R8, R11.reuse, R8, RZ ;  /* 0x000000080b089227 */ /* 0x048fe200078e00ff */
[----:B--2---:R-:W-:Y:S02]  /*4db0*/  @!P1 ISETP.NE.AND P0, PT, R12, 0x1, PT ;  /* 0x000000010c00980c */ /* 0x004fe40003f05270 */
[----:B-1----:R-:W-:Y:S01]  /*4dc0*/  @!P1 ISETP.NE.AND P2, PT, R2, 0x1, PT ;  /* 0x000000010200980c */ /* 0x002fe20003f45270 */
[----:B------:R-:W-:Y:S01]  /*4dd0*/  SYNCS.ARRIVE.TRANS64.RED.A1T0 RZ, [UR14], RZ ;  /* 0x000000ffffff79a7 */ /* 0x000fe2000810040e */
[C---:B------:R-:W-:Y:S01]  /*4de0*/  @!P1 IMAD.HI.U32 R13, R10.reuse, R13, RZ ;  /* 0x0000000d0a0d9227 */ /* 0x040fe200078e00ff */
[----:B------:R-:W-:Y:S04]  /*4df0*/  @!P1 SHF.R.U32.HI R8, RZ, R9, R8 ;  /* 0x00000009ff089219 */ /* 0x000fe80000011608 */
[----:B------:R-:W-:Y:S01]  /*4e00*/  @!P1 SEL R8, R11, R8, !P2 ;  /* 0x000000080b089207 */ /* 0x000fe20005000000 */
[----:B------:R-:W1:Y:S01]  /*4e10*/  SYNCS.PHASECHK.TRANS64.TRYWAIT P5, [UR7+0x58], R14 ;  /* 0x0000580eff0075a7 */ /* 0x000e6200080a1107 */
[----:B-----5:R-:W2:Y:S02]  /*4e20*/  @!P1 LDC R0, c[0x0][0xb20] ;  /* 0x0002c800ff009b82 */ /* 0x020ea40000000800 */
[----:B--2---:R-:W-:Y:S04]  /*4e30*/  @!P1 SHF.R.U32.HI R0, RZ, R0, R13 ;  /* 0x00000000ff009219 */ /* 0x004fe8000001160d */
[----:B------:R-:W-:Y:S05]  /*4e40*/  @!P1 SEL R9, R10, R0, !P0 ;  /* 0x000000000a099207 */ /* 0x000fea0004000000 */
[----:B------:R-:W-:Y:S02]  /*4e50*/  @!P1 IMAD.IADD R0, R9, 0x1, -R8 ;  /* 0x0000000109009824 */ /* 0x000fe400078e0a08 */
[----:B------:R-:W-:Y:S02]  /*4e60*/  @!P1 IMAD.IADD R8, R8, 0x1, -R9 ;  /* 0x0000000108089824 */ /* 0x000fe400078e0a09 */
[----:B------:R-:W-:Y:S02]  /*4e70*/  @!P1 IMAD R11, R0, R2, R11 ;  /* 0x00000002000b9224 */ /* 0x000fe400078e020b */
[----:B------:R-:W-:Y:S01]  /*4e80*/  @!P1 IMAD R10, R8, R12, R10 ;  /* 0x0000000c080a9224 */ /* 0x000fe200078e020a */
[----:B-1----:R-:W-:Y:S06]  /*4e90*/  @!P5 BRA `(.L_x_79) ;  /* 0x0000006800c0d947 */ /* 0x002fec0003800000 */
.L_x_205:
[----:B------:R-:W-:Y:S01]  /*4ea0*/  @!P4 IADD3 R2, P0, PT, R30, 0x580, RZ ;  /* 0x000005801e02c810 */ /* 0x000fe20007f1e0ff */
[----:B------:R-:W-:Y:S01]  /*4eb0*/  VOTEU.ALL UP1, P4 ;  /* 0x0000000000ff7886 */ /* 0x000fe20002020000 */
[----:B------:R-:W-:Y:S01]  /*4ec0*/  UMOV UR18, 0x0 ;  /* 0x0000000000127882 */ /* 0x000fe20000000000 */
[----:B------:R-:W-:Y:S01]  /*4ed0*/  UMOV UR19, 0x10000000 ;  /* 0x1000000000137882 */ /* 0x000fe20000000000 */
[----:B------:R-:W-:Y:S01]  /*4ee0*/  @!P4 R2UR UR9, R2 ;  /* 0x000000000209c2ca */ /* 0x000fe200000e0000 */
[----:B-1----:R-:W-:Y:S01]  /*4ef0*/  @!P4 IMAD.X R0, RZ, RZ, R31, P0 ;  /* 0x000000ffff00c224 */ /* 0x002fe200000e061f */
[----:B------:R-:W-:Y:S01]  /*4f00*/  @!UP1 UIADD3 UR10, UPT, UPT, UR42, 0xe0, URZ ;  /* 0x000000e02a0a9890 */ /* 0x000fe2000fffe0ff */
[----:B------:R-:W-:Y:S01]  /*4f10*/  ISETP.NE.AND P0, PT, R29, 0x2, PT ;  /* 0x000000021d00780c */ /* 0x000fe20003f05270 */
[----:B------:R-:W-:Y:S01]  /*4f20*/  UMOV UR11, UR43 ;  /* 0x0000002b000b7c82 */ /* 0x000fe20008000000 */
[----:B------:R-:W-:Y:S01]  /*4f30*/  UMOV UR12, UR36 ;  /* 0x00000024000c7c82 */ /* 0x000fe20008000000 */
[----:B------:R-:W-:Y:S01]  /*4f40*/  @!P4 R2UR UR8, R0 ;  /* 0x000000000008c2ca */ /* 0x000fe200000e0000 */
[----:B------:R-:W-:Y:S01]  /*4f50*/  IMAD.IADD R14, R10, 0x1, R62 ;  /* 0x000000010a0e7824 */ /* 0x000fe200078e023e */
[----:B------:R-:W-:Y:S01]  /*4f60*/  @P3 R2UR UR36, R27 ;  /* 0x000000001b2432ca */ /* 0x000fe200000e0000 */
[----:B------:R-:W-:Y:S01]  /*4f70*/  IMAD.IADD R15, R11, 0x1, R63 ;  /* 0x000000010b0f7824 */ /* 0x000fe200078e023f */
[----:B------:R-:W-:Y:S02]  /*4f80*/  SEL R0, RZ, 0x1, P0 ;  /* 0x00000001ff007807 */ /* 0x000fe40000000000 */
[----:B------:R-:W-:Y:S01]  /*4f90*/  SEL R29, R29, RZ, P0 ;  /* 0x000000ff1d1d7207 */ /* 0x000fe20000000000 */
[----:B------:R-:W-:Y:S01]  /*4fa0*/  IMAD.U32 R8, RZ, RZ, UR9 ;  /* 0x00000009ff087e24 */ /* 0x000fe2000f8e00ff */
[----:B------:R-:W-:Y:S01]  /*4fb0*/  UMOV UR9, UR17 ;  /* 0x0000001100097c82 */ /* 0x000fe20008000000 */
[----:B------:R-:W-:Y:S03]  /*4fc0*/  LOP3.LUT R28, R28, R0, RZ, 0x3c, !PT ;  /* 0x000000001c1c7212 */ /* 0x000fe600078e3cff */
[----:B------:R-:W-:Y:S01]  /*4fd0*/  @!P4 R2UR UR14, R8 ;  /* 0x00000000080ec2ca */ /* 0x000fe200000e0000 */
[----:B------:R-:W-:Y:S01]  /*4fe0*/  IMAD.U32 R9, RZ, RZ, UR8 ;  /* 0x00000008ff097e24 */ /* 0x000fe2000f8e00ff */
[----:B------:R-:W-:Y:S01]  /*4ff0*/  @!UP1 UIADD3 UR8, UPT, UPT, UR7, 0x6400, URZ ;  /* 0x0000640007089890 */ /* 0x000fe2000fffe0ff */
[----:B------:R-:W-:Y:S03]  /*5000*/  VOTEU.ALL UP1, P4 ;  /* 0x0000000000ff7886 */ /* 0x000fe60002020000 */
[----:B------:R-:W-:Y:S11]  /*5010*/  @!P4 R2UR UR15, R9 ;  /* 0x00000000090fc2ca */ /* 0x000ff600000e0000 */
[----:B------:R-:W-:Y:S02]  /*5020*/  @!UPT UIADD3 URZ, UPT, UPT, URZ, URZ, URZ ;  /* 0x000000fffffff290 */ /* 0x000fe4000fffe0ff */
[----:B------:R2:W-:Y:S01]  /*5030*/  @!UP1 UTMALDG.3D [UR8], [UR14], desc[UR18] ;  /* 0x000012080e0095b4 */ /* 0x0005e20008011000 */
[----:B------:R2:W-:Y:S01]  /*5040*/  @!P4 SYNCS.ARRIVE.TRANS64.RED.A0TR RZ, [UR7+0x38], R25 ;  /* 0x00003819ffffc9a7 */ /* 0x0005e20008300407 */
[----:B------:R-:W-:Y:S01]  /*5050*/  UPLOP3.LUT UP1, UPT, UPT, UPT, UPT, 0x80, 0x8 ;  /* 0x000000000008789c */ /* 0x000fe20003f2f070 */
[----:B------:R-:W-:Y:S01]  /*5060*/  SYNCS.ARRIVE.TRANS64.RED.A1T0 RZ, [UR13], RZ ;  /* 0x000000ffffff79a7 */ /* 0x000fe2000810040d */
[----:B------:R-:W-:Y:S09]  /*5070*/  @P3 BRA `(.L_x_80) ;  /* 0xffffffec002c3947 */ /* 0x000ff2000383ffff */
[----:B------:R-:W1:Y:S02]  /*5080*/  SYNCS.PHASECHK.TRANS64.TRYWAIT P0, [UR7+0x40], R32 ;  /* 0x00004020ff0075a7 */ /* 0x000e640008001107 */
[----:B-1----:R-:W-:Y:S05]  /*5090*/  @!P0 BRA `(.L_x_81) ;  /* 0x0000006800588947 */ /* 0x002fea0003800000 */
.L_x_207:
[----:B------:R-:W3:Y:S02]  /*50a0*/  SYNCS.PHASECHK.TRANS64.TRYWAIT P0, [UR7+0x48], R32 ;  /* 0x00004820ff0075a7 */ /* 0x000ee40008001107 */
[----:B---3--:R-:W-:Y:S05]  /*50b0*/  @!P0 BRA `(.L_x_82) ;  /* 0x0000006800688947 */ /* 0x008fea0003800000 */
.L_x_209:
[----:B------:R-:W3:Y:S01]  /*50c0*/  SYNCS.PHASECHK.TRANS64.TRYWAIT P0, [UR7+0x50], R32 ;  /* 0x00005020ff0075a7 */ /* 0x000ee20008001107 */
[----:B-1----:R-:W-:Y:S01]  /*50d0*/  HFMA2 R0, -RZ, RZ, 0, 5.9604644775390625e-08 ;  /* 0x00000001ff007431 */ /* 0x002fe200000001ff */
[----:B---3--:R-:W-:Y:S06]  /*50e0*/  @!P0 BRA `(.L_x_83) ;  /* 0x0000006800748947 */ /* 0x008fec0003800000 */
.L_x_211:
[----:B-1----:R-:W-:Y:S02]  /*50f0*/  MOV R2, UR7 ;  /* 0x0000000700027c02 */ /* 0x002fe40008000f00 */
[----:B------:R-:W-:-:S07]  /*5100*/  SHF.L.U32 R0, R0, 0x1f, RZ ;  /* 0x0000001f00007819 */ /* 0x000fce00000006ff */
.L_x_84:
[----:B-1----:R1:W3:Y:S02]  /*5110*/  SYNCS.PHASECHK.TRANS64.TRYWAIT P0, [R2+URZ+0x58], R0 ;  /* 0x00005800020075a7 */ /* 0x0022e400080011ff */
[----:B---3--:R-:W-:Y:S05]  /*5120*/  @!P0 NANOSLEEP.SYNCS 0x989680 ;  /* 0x009896800000895d */ /* 0x008fea0003900000 */
[----:B------:R-:W3:Y:S02]  /*5130*/  @!P0 SYNCS.PHASECHK.TRANS64 P0, [R2+URZ+0x58], R0 ;  /* 0x00005800020085a7 */ /* 0x000ee400080010ff */
[----:B--23--:R-:W-:Y:S05]  /*5140*/  @P0 EXIT ;  /* 0x000000000000094d */ /* 0x00cfea0003800000 */
[----:B------:R-:W-:Y:S05]  /*5150*/  BRA `(.L_x_84) ;  /* 0xfffffffc00ec7947 */ /* 0x000fea000383ffff */
.L_x_65:
[----:B------:R-:W-:-:S06]  /*5160*/  UISETP.GE.AND UP1, UPT, UR8, 0x4, UPT ;  /* 0x000000040800788c */ /* 0x000fcc000bf26270 */
[----:B------:R-:W-:-:S13]  /*5170*/  PLOP3.LUT P0, PT, PT, PT, UP1, 0x80, 0x8 ;  /* 0x000000000008781c */ /* 0x000fda0003f0f018 */
[----:B------:R-:W-:Y:S05]  /*5180*/  @!P0 EXIT ;  /* 0x000000000000894d */ /* 0x000fea0003800000 */
[----:B------:R-:W-:Y:S01]  /*5190*/  BAR.SYNC.DEFER_BLOCKING 0x6, 0xa0 ;  /* 0x0182800000007b1d */ /* 0x000fe20000010000 */
[C---:B------:R-:W-:Y:S01]  /*51a0*/  IMAD.SHL.U32 R4, R76.reuse, 0x20, RZ ;  /* 0x000000204c047824 */ /* 0x040fe200078e00ff */
[C---:B------:R-:W-:Y:S01]  /*51b0*/  R2P PR, R76.reuse, 0x6 ;  /* 0x000000064c007804 */ /* 0x040fe20000000000 */
[C---:B------:R-:W-:Y:S01]  /*51c0*/  IMAD.SHL.U32 R68, R76.reuse, 0x4, RZ ;  /* 0x000000044c447824 */ /* 0x040fe200078e00ff */
[----:B------:R-:W-:Y:S01]  /*51d0*/  CS2R R72, SRZ ;  /* 0x0000000000487805 */ /* 0x000fe2000001ff00 */
[----:B------:R-:W-:Y:S01]  /*51e0*/  IMAD.U32 R32, R76, 0x10000, RZ ;  /* 0x000100004c207824 */ /* 0x000fe200078e00ff */
[----:B------:R-:W-:Y:S02]  /*51f0*/  UMOV UR48, 0x400 ;  /* 0x0000040000307882 */ /* 0x000fe40000000000 */
[----:B------:R-:W1:Y:S01]  /*5200*/  LDC R67, c[0x0][0x370] ;  /* 0x0000dc00ff437b82 */ /* 0x000e620000000800 */
[----:B------:R-:W-:Y:S01]  /*5210*/  ULEA UR48, UR37, UR48, 0x18 ;  /* 0x0000003025307291 */ /* 0x000fe2000f8ec0ff */
[----:B------:R-:W-:Y:S01]  /*5220*/  LOP3.LUT R3, R4, 0xe0, RZ, 0xc0, !PT ;  /* 0x000000e004037812 */ /* 0x000fe200078ec0ff */
[----:B------:R-:W-:Y:S01]  /*5230*/  IMAD.SHL.U32 R2, R76, 0x10, RZ ;  /* 0x000000104c027824 */ /* 0x000fe200078e00ff */
[----:B------:R-:W-:Y:S01]  /*5240*/  LOP3.LUT R4, R4, 0x100, RZ, 0xc0, !PT ;  /* 0x0000010004047812 */ /* 0x000fe200078ec0ff */
[----:B------:R-:W-:Y:S01]  /*5250*/  UIADD3 UR4, UPT, UPT, UR48, 0x400, URZ ;  /* 0x0000040030047890 */ /* 0x000fe2000fffe0ff */
[----:B------:R-:W-:Y:S01]  /*5260*/  LOP3.LUT R68, R3, 0x1c, R68, 0xf8, !PT ;  /* 0x0000001c03447812 */ /* 0x000fe200078ef844 */
[----:B------:R-:W-:Y:S01]  /*5270*/  IMAD.MOV.U32 R75, RZ, RZ, 0x10 ;  /* 0x00000010ff4b7424 */ /* 0x000fe200078e00ff */
[----:B------:R-:W2:Y:S01]  /*5280*/  LDC R28, c[0x0][0xb0c] ;  /* 0x0002c300ff1c7b82 */ /* 0x000ea20000000800 */
[----:B------:R-:W-:Y:S01]  /*5290*/  SHF.R.U32.HI R3, RZ, 0x2, R76 ;  /* 0x00000002ff037819 */ /* 0x000fe2000001164c */
[----:B------:R-:W-:Y:S01]  /*52a0*/  IMAD.MOV.U32 R74, RZ, RZ, 0x20 ;  /* 0x00000020ff4a7424 */ /* 0x000fe200078e00ff */
[----:B------:R-:W-:Y:S01]  /*52b0*/  LOP3.LUT R32, R32, 0x600000, RZ, 0xc0, !PT ;  /* 0x0060000020207812 */ /* 0x000fe200078ec0ff */
[----:B------:R-:W-:Y:S01]  /*52c0*/  IMAD.MOV.U32 R31, RZ, RZ, RZ ;  /* 0x000000ffff1f7224 */ /* 0x000fe200078e00ff */
[----:B------:R-:W-:Y:S01]  /*52d0*/  LOP3.LUT R2, R4, 0x600, R2, 0xf8, !PT ;  /* 0x0000060004027812 */ /* 0x000fe200078ef802 */
[----:B------:R-:W-:Y:S01]  /*52e0*/  IMAD.MOV.U32 R79, RZ, RZ, RZ ;  /* 0x000000ffff4f7224 */ /* 0x000fe200078e00ff */
[----:B------:R-:W-:Y:S01]  /*52f0*/  LOP3.LUT R68, R68, 0x4, R3, 0x78, !PT ;  /* 0x0000000444447812 */ /* 0x000fe200078e7803 */
[----:B------:R-:W4:Y:S01]  /*5300*/  LDC R65, c[0x0][0xb20] ;  /* 0x0002c800ff417b82 */ /* 0x000f220000000800 */
[----:B------:R-:W3:Y:S01]  /*5310*/  LDS R0, [UR48+0x120] ;  /* 0x00012030ff007984 */ /* 0x000ee20008000800 */
[----:B------:R-:W-:Y:S01]  /*5320*/  LOP3.LUT R76, R76, 0x60, RZ, 0xc0, !PT ;  /* 0x000000604c4c7812 */ /* 0x000fe200078ec0ff */
[----:B------:R-:W-:Y:S01]  /*5330*/  IMAD.U32 R70, RZ, RZ, UR4 ;  /* 0x00000004ff467e24 */ /* 0x000fe2000f8e00ff */
[----:B------:R-:W-:Y:S01]  /*5340*/  LOP3.LUT R68, R2, R68, RZ, 0xfc, !PT ;  /* 0x0000004402447212 */ /* 0x000fe200078efcff */
[----:B------:R-:W1:Y:S01]  /*5350*/  LDCU.64 UR52, c[0x0][0x348] ;  /* 0x00006900ff3477ac */ /* 0x000e620008000a00 */
[----:B------:R-:W-:-:S02]  /*5360*/  SEL R75, R75, 0xfffffff0, !P2 ;  /* 0xfffffff04b4b7807 */ /* 0x000fc40005000000 */
[----:B------:R-:W1:Y:S01]  /*5370*/  LDC R27, c[0x0][0xb30] ;  /* 0x0002cc00ff1b7b82 */ /* 0x000e620000000800 */
[----:B------:R-:W-:Y:S01]  /*5380*/  SEL R74, R74, 0xffffffe0, !P1 ;  /* 0xffffffe04a4a7807 */ /* 0x000fe20004800000 */
[----:B------:R-:W1:Y:S01]  /*5390*/  LDCU.64 UR38, c[0x0][0x888] ;  /* 0x00011100ff2677ac */ /* 0x000e620008000a00 */
[----:B------:R-:W1:Y:S05]  /*53a0*/  LDCU.64 UR44, c[0x0][0x890] ;  /* 0x00011200ff2c77ac */ /* 0x000e6a0008000a00 */
[----:B------:R-:W1:Y:S01]  /*53b0*/  LDC.64 R60, c[0x0][0xb10] ;  /* 0x0002c400ff3c7b82 */ /* 0x000e620000000a00 */
[----:B------:R-:W-:Y:S01]  /*53c0*/  UMOV UR49, URZ ;  /* 0x000000ff00317c82 */ /* 0x000fe20008000000 */
[----:B------:R-:W-:-:S06]  /*53d0*/  UMOV UR51, URZ ;  /* 0x000000ff00337c82 */ /* 0x000fcc0008000000 */
[----:B------:R-:W1:Y:S08]  /*53e0*/  LDC.64 R24, c[0x0][0xb18] ;  /* 0x0002c600ff187b82 */ /* 0x000e700000000a00 */
[----:B------:R-:W1:Y:S08]  /*53f0*/  LDC.64 R22, c[0x0][0xb28] ;  /* 0x0002ca00ff167b82 */ /* 0x000e700000000a00 */
[----:B------:R-:W1:Y:S01]  /*5400*/  LDC.64 R58, c[0x0][0x8b0] ;  /* 0x00022c00ff3a7b82 */ /* 0x000e620000000a00 */
[----:B---3--:R-:W-:-:S07]  /*5410*/  IMAD.IADD R32, R0, 0x1, R32 ;  /* 0x0000000100207824 */ /* 0x008fce00078e0220 */
[----:B------:R-:W3:Y:S08]  /*5420*/  LDC.64 R56, c[0x0][0x8a8] ;  /* 0x00022a00ff387b82 */ /* 0x000ef00000000a00 */
[----:B--2-4-:R-:W1:Y:S02]  /*5430*/  LDC R66, c[0x0][0x374] ;  /* 0x0000dd00ff427b82 */ /* 0x014e640000000800 */
.L_x_160:
[C---:B------:R-:W-:Y:S02]  /*5440*/  LEA R0, R79.reuse, UR48, 0x3 ;  /* 0x000000304f007c11 */ /* 0x040fe4000f8e18ff */
[----:B------:R-:W-:Y:S02]  /*5450*/  SHF.L.U32 R2, R72, 0x1f, RZ ;  /* 0x0000001f48027819 */ /* 0x000fe400000006ff */
[----:B------:R-:W-:Y:S02]  /*5460*/  LEA R16, R79, UR48, 0x4 ;  /* 0x000000304f107c11 */ /* 0x000fe4000f8e20ff */
[----:B------:R-:W2:Y:S02]  /*5470*/  SYNCS.PHASECHK.TRANS64.TRYWAIT P0, [R0+URZ+0x70], R2 ;  /* 0x00007002000075a7 */ /* 0x000ea400080011ff */
[----:B--2---:R-:W-:Y:S05]  /*5480*/  @!P0 BRA `(.L_x_85) ;  /* 0x0000006400a48947 */ /* 0x004fea0003800000 */
.L_x_212:
[----:B------:R-:W4:Y:S01]  /*5490*/  LDC.64 R10, c[0x0][0xb10] ;  /* 0x0002c400ff0a7b82 */ /* 0x000f220000000a00 */
[----:B------:R-:W3:Y:S01]  /*54a0*/  LDS.128 R16, [R16+0x100] ;  /* 0x0001000010107984 */ /* 0x000ee20000000c00 */
[----:B-1----:R-:W-:Y:S01]  /*54b0*/  ISETP.NE.AND P1, PT, R27, 0x1, PT ;  /* 0x000000011b00780c */ /* 0x002fe20003f25270 */
[----:B--2---:R-:W-:Y:S01]  /*54c0*/  VIADD R0, R0, 0x80 ;  /* 0x0000008000007836 */ /* 0x004fe20000000000 */
[----:B------:R-:W-:Y:S04]  /*54d0*/  ISETP.GE.AND P0, PT, R26, 0x1, PT ;  /* 0x000000011a00780c */ /* 0x000fe80003f06270 */
[----:B------:R-:W1:Y:S01]  /*54e0*/  LDC.64 R8, c[0x0][0xb18] ;  /* 0x0002c600ff087b82 */ /* 0x000e620000000a00 */
[----:B------:R-:W-:Y:S01]  /*54f0*/  PRMT R0, RZ, 0x654, R0 ;  /* 0x00000654ff007816 */ /* 0x000fe20000000000 */
[----:B------:R-:W-:Y:S01]  /*5500*/  @!PT LDS RZ, [RZ] ;  /* 0x00000000fffff984 */ /* 0x000fe20000000800 */
[----:B------:R-:W-:Y:S01]  /*5510*/  @!PT LDS RZ, [RZ] ;  /* 0x00000000fffff984 */ /* 0x000fe20000000800 */
[----:B------:R-:W-:Y:S01]  /*5520*/  @!PT LDS RZ, [RZ] ;  /* 0x00000000fffff984 */ /* 0x000fe20000000800 */
[----:B------:R-:W-:Y:S01]  /*5530*/  @!PT LDS RZ, [RZ] ;  /* 0x00000000fffff984 */ /* 0x000fe20000000800 */
[----:B------:R2:W-:Y:S06]  /*5540*/  MEMBAR.ALL.CTA ;  /* 0x0000000000007992 */ /* 0x0005ec0000008000 */
[----:B--2---:R-:W2:Y:S01]  /*5550*/  FENCE.VIEW.ASYNC.S ;  /* 0x00000000000073c6 */ /* 0x004ea20000000000 */
[----:B------:R-:W1:Y:S08]  /*5560*/  @!P1 LDC R12, c[0x0][0xb20] ;  /* 0x0002c800ff0c9b82 */ /* 0x000e700000000800 */
[----:B------:R-:W1:Y:S01]  /*5570*/  @!P1 LDC R7, c[0x0][0xb0c] ;  /* 0x0002c300ff079b82 */ /* 0x000e620000000800 */
[----:B--2---:R2:W-:Y:S01]  /*5580*/  SYNCS.ARRIVE.TRANS64.RED.A1T0 RZ, [R0+URZ], RZ ;  /* 0x000000ff00ff79a7 */ /* 0x0045e200081004ff */
[----:B---3--:R-:W-:Y:S04]  /*5590*/  LOP3.LUT P4, RZ, R18, 0x1, RZ, 0xc0, !PT ;  /* 0x0000000112ff7812 */ /* 0x008fe8000788c0ff */
[----:B------:R-:W-:Y:S09]  /*55a0*/  P2R R77, PR, RZ, 0x10 ;  /* 0x00000010ff4d7803 */ /* 0x000ff20000000000 */
[----:B------:R-:W-:Y:S02]  /*55b0*/  @P4 MOV R30, R16 ;  /* 0x00000010001e4202 */ /* 0x000fe40000000f00 */
[----:B------:R-:W-:Y:S01]  /*55c0*/  @P4 LOP3.LUT R29, R17, 0xffff, RZ, 0xc0, !PT ;  /* 0x0000ffff111d4812 */ /* 0x000fe200078ec0ff */
[----:B--2-4-:R-:W-:Y:S06]  /*55d0*/  @!P0 BRA `(.L_x_86) ;  /* 0x0000000000a48947 */ /* 0x014fec0003800000 */
[----:B------:R-:W-:Y:S01]  /*55e0*/  IMAD.HI.U32 R0, R66, R25, RZ ;  /* 0x0000001942007227 */ /* 0x000fe200078e00ff */
[----:B------:R-:W-:Y:S02]  /*55f0*/  ISETP.NE.AND P0, PT, R24, 0x1, PT ;  /* 0x000000011800780c */ /* 0x000fe40003f05270 */
[----:B------:R-:W-:Y:S01]  /*5600*/  ISETP.NE.AND P2, PT, R26, 0x1, PT ;  /* 0x000000011a00780c */ /* 0x000fe20003f45270 */
[----:B------:R-:W-:Y:S01]  /*5610*/  IMAD.HI.U32 R4, R67, R60, RZ ;  /* 0x0000003c43047227 */ /* 0x000fe200078e00ff */
[----:B------:R-:W-:Y:S02]  /*5620*/  SHF.R.U32.HI R0, RZ, R65, R0 ;  /* 0x00000041ff007219 */ /* 0x000fe40000011600 */
[----:B------:R-:W-:Y:S01]  /*5630*/  ISETP.NE.AND P3, PT, R28, 0x1, PT ;  /* 0x000000011c00780c */ /* 0x000fe20003f65270 */
[----:B------:R-:W-:Y:S01]  /*5640*/  IMAD.HI.U32 R6, R29, R25, RZ ;  /* 0x000000191d067227 */ /* 0x000fe200078e00ff */
[-C--:B------:R-:W-:Y:S02]  /*5650*/  SHF.R.U32.HI R4, RZ, R61.reuse, R4 ;  /* 0x0000003dff047219 */ /* 0x080fe40000011604 */
[----:B------:R-:W-:Y:S01]  /*5660*/  SEL R0, R66, R0, !P0 ;  /* 0x0000000042007207 */ /* 0x000fe20004000000 */
[----:B------:R-:W-:Y:S01]  /*5670*/  IMAD.HI.U32 R5, R30, R60, RZ ;  /* 0x0000003c1e057227 */ /* 0x000fe200078e00ff */
[----:B------:R-:W-:Y:S03]  /*5680*/  SEL R4, R67, R4, !P3 ;  /* 0x0000000443047207 */ /* 0x000fe60005800000 */
[-C--:B------:R-:W-:Y:S01]  /*5690*/  IMAD.HI.U32 R3, R0, R22.reuse, RZ ;  /* 0x0000001600037227 */ /* 0x080fe200078e00ff */
[----:B------:R-:W-:Y:S03]  /*56a0*/  SHF.R.U32.HI R5, RZ, R61, R5 ;  /* 0x0000003dff057219 */ /* 0x000fe60000011605 */
[----:B------:R-:W-:Y:S01]  /*56b0*/  IMAD.HI.U32 R2, R4, R22, RZ ;  /* 0x0000001604027227 */ /* 0x000fe200078e00ff */
[----:B------:R-:W-:Y:S02]  /*56c0*/  @P2 SHF.R.U32.HI R0, RZ, R23, R3 ;  /* 0x00000017ff002219 */ /* 0x000fe40000011603 */
[----:B------:R-:W-:Y:S02]  /*56d0*/  SHF.R.U32.HI R3, RZ, R65, R6 ;  /* 0x00000041ff037219 */ /* 0x000fe40000011606 */
[----:B------:R-:W-:Y:S01]  /*56e0*/  @P2 SHF.R.U32.HI R4, RZ, R23, R2 ;  /* 0x00000017ff042219 */ /* 0x000fe20000011602 */
[----:B------:R-:W-:Y:S01]  /*56f0*/  IMAD R0, R26, R0, RZ ;  /* 0x000000001a007224 */ /* 0x000fe200078e02ff */
[----:B------:R-:W-:Y:S02]  /*5700*/  SEL R3, R29, R3, !P0 ;  /* 0x000000031d037207 */ /* 0x000fe40004000000 */
[----:B------:R-:W-:Y:S01]  /*5710*/  SEL R2, R30, R5, !P3 ;  /* 0x000000051e027207 */ /* 0x000fe20005800000 */
[----:B------:R-:W-:Y:S01]  /*5720*/  IMAD R5, R26, R4, RZ ;  /* 0x000000041a057224 */ /* 0x000fe200078e02ff */
[C---:B------:R-:W-:Y:S01]  /*5730*/  ISETP.GE.AND P0, PT, R3.reuse, R0, PT ;  /* 0x000000000300720c */ /* 0x040fe20003f06270 */
[C---:B------:R-:W-:Y:S03]  /*5740*/  IMAD.HI.U32 R0, R3.reuse, R22, RZ ;  /* 0x0000001603007227 */ /* 0x040fe600078e00ff */
[C---:B------:R-:W-:Y:S02]  /*5750*/  ISETP.GE.OR P0, PT, R2.reuse, R5, P0 ;  /* 0x000000050200720c */ /* 0x040fe40000706670 */
[----:B------:R-:W-:Y:S04]  /*5760*/  SHF.R.U32.HI R0, RZ, R23, R0 ;  /* 0x00000017ff007219 */ /* 0x000fe80000011600 */
[C---:B------:R-:W-:Y:S05]  /*5770*/  SEL R6, R3.reuse, R0, !P2 ;  /* 0x0000000003067207 */ /* 0x040fea0005000000 */
        /* <DEDUP_REMOVED lines=14> */
[----:B------:R-:W-:Y:S07]  /*5860*/  IMAD R29, R3, R24, R29 ;  /* 0x00000018031d7224 */ /* 0x000fee00078e021d */
.L_x_86:
[----:B-1----:R-:W-:Y:S01]  /*5870*/  @!P1 ISETP.NE.AND P0, PT, R8, 0x1, PT ;  /* 0x000000010800980c */ /* 0x002fe20003f05270 */
[----:B------:R-:W-:Y:S01]  /*5880*/  @!P1 IMAD.HI.U32 R2, R29, R9, RZ ;  /* 0x000000091d029227 */ /* 0x000fe200078e00ff */
[----:B------:R-:W-:Y:S01]  /*5890*/  R2UR UR42, R15 ;  /* 0x000000000f2a72ca */ /* 0x000fe200000e0000 */
[----:B------:R-:W-:Y:S01]  /*58a0*/  BSSY.RECONVERGENT B6, `(.L_x_87) ;  /* 0x0000031000067945 */ /* 0x000fe20003800200 */
[----:B------:R-:W-:Y:S01]  /*58b0*/  R2UR UR41, R14 ;  /* 0x000000000e2972ca */ /* 0x000fe200000e0000 */
[----:B------:R-:W-:Y:S01]  /*58c0*/  @!P1 IMAD.HI.U32 R0, R30, R10, RZ ;  /* 0x0000000a1e009227 */ /* 0x000fe200078e00ff */
[----:B------:R-:W-:Y:S02]  /*58d0*/  @!P1 SHF.R.U32.HI R2, RZ, R12, R2 ;  /* 0x0000000cff029219 */ /* 0x000fe40000011602 */
[----:B------:R-:W-:Y:S01]  /*58e0*/  @!P1 ISETP.NE.AND P2, PT, R7, 0x1, PT ;  /* 0x000000010700980c */ /* 0x000fe20003f45270 */
[----:B------:R-:W-:Y:S01]  /*58f0*/  VIADD R79, R79, 0x1 ;  /* 0x000000014f4f7836 */ /* 0x000fe20000000000 */
[----:B------:R-:W-:Y:S02]  /*5900*/  @!P1 SEL R2, R29, R2, !P0 ;  /* 0x000000021d029207 */ /* 0x000fe40004000000 */
[----:B------:R-:W-:Y:S02]  /*5910*/  @!P1 SHF.R.U32.HI R0, RZ, R11, R0 ;  /* 0x0000000bff009219 */ /* 0x000fe40000011600 */
[----:B------:R-:W-:Y:S01]  /*5920*/  LOP3.LUT P0, RZ, R70, 0x3f0, RZ, 0xc0, !PT ;  /* 0x000003f046ff7812 */ /* 0x000fe2000780c0ff */
[----:B------:R-:W-:Y:S01]  /*5930*/  USHF.L.U32 UR42, UR42, 0x6, URZ ;  /* 0x000000062a2a7899 */ /* 0x000fe200080006ff */
[----:B------:R-:W-:Y:S01]  /*5940*/  @!P1 SEL R3, R30, R0, !P2 ;  /* 0x000000001e039207 */ /* 0x000fe20005000000 */
[----:B------:R-:W-:Y:S01]  /*5950*/  USHF.L.U32 UR41, UR41, 0x8, URZ ;  /* 0x0000000829297899 */ /* 0x000fe200080006ff */
[----:B------:R-:W-:Y:S03]  /*5960*/  @P4 SHF.R.U32.HI R71, RZ, 0x10, R17 ;  /* 0x00000010ff474819 */ /* 0x000fe60000011611 */
[----:B------:R-:W-:Y:S02]  /*5970*/  @!P1 IMAD.IADD R0, R2, 0x1, -R3 ;  /* 0x0000000102009824 */ /* 0x000fe400078e0a03 */
[----:B------:R-:W-:Y:S02]  /*5980*/  @!P1 IMAD.IADD R2, R3, 0x1, -R2 ;  /* 0x0000000103029824 */ /* 0x000fe400078e0a02 */
[----:B------:R-:W-:Y:S02]  /*5990*/  @!P1 IMAD R30, R0, R7, R30 ;  /* 0x00000007001e9224 */ /* 0x000fe400078e021e */
[----:B------:R-:W-:Y:S01]  /*59a0*/  @!P1 IMAD R29, R2, R8, R29 ;  /* 0x00000008021d9224 */ /* 0x000fe200078e021d */
[----:B------:R-:W-:Y:S06]  /*59b0*/  @!P0 BRA `(.L_x_88) ;  /* 0x00000000007c8947 */ /* 0x000fec0003800000 */
[----:B------:R-:W1:Y:S01]  /*59c0*/  LDCU.64 UR8, c[0x4][0x80] ;  /* 0x01001000ff0877ac */ /* 0x000e620008000a00 */
[----:B------:R-:W-:Y:S01]  /*59d0*/  MOV R2, 0x0 ;  /* 0x0000000000027802 */ /* 0x000fe20000000f00 */
[----:B------:R-:W-:Y:S02]  /*59e0*/  HFMA2 R12, -RZ, RZ, 0, 5.9604644775390625e-08 ;  /* 0x00000001ff0c7431 */ /* 0x000fe400000001ff */
[----:B------:R-:W-:Y:S01]  /*59f0*/  IMAD.MOV.U32 R8, RZ, RZ, 0x70 ;  /* 0x00000070ff087424 */ /* 0x000fe200078e00ff */
[----:B------:R2:W3:Y:S01]  /*5a00*/  LDC.64 R14, c[0x4][R2] ;  /* 0x01000000020e7b82 */ /* 0x0004e20000000a00 */
[----:B------:R-:W4:Y:S01]  /*5a10*/  LDCU.64 UR6, c[0x4][0x88] ;  /* 0x01001100ff0677ac */ /* 0x000f220008000a00 */
[----:B------:R-:W-:Y:S01]  /*5a20*/  IMAD.MOV.U32 R13, RZ, RZ, RZ ;  /* 0x000000ffff0d7224 */ /* 0x000fe200078e00ff */
[----:B------:R-:W2:Y:S01]  /*5a30*/  LDCU.64 UR4, c[0x4][0x8] ;  /* 0x01000100ff0477ac */ /* 0x000ea20008000a00 */
[----:B-1----:R-:W-:Y:S01]  /*5a40*/  MOV R5, UR9 ;  /* 0x0000000900057c02 */ /* 0x002fe20008000f00 */
[----:B------:R-:W-:Y:S01]  /*5a50*/  IMAD.U32 R4, RZ, RZ, UR8 ;  /* 0x00000008ff047e24 */ /* 0x000fe2000f8e00ff */
[----:B----4-:R-:W-:Y:S01]  /*5a60*/  MOV R7, UR7 ;  /* 0x0000000700077c02 */ /* 0x010fe20008000f00 */
[----:B------:R-:W-:Y:S01]  /*5a70*/  IMAD.U32 R6, RZ, RZ, UR6 ;  /* 0x00000006ff067e24 */ /* 0x000fe2000f8e00ff */
[----:B--2---:R-:W-:Y:S01]  /*5a80*/  MOV R11, UR5 ;  /* 0x00000005000b7c02 */ /* 0x004fe20008000f00 */
[----:B------:R-:W-:Y:S02]  /*5a90*/  IMAD.U32 R10, RZ, RZ, UR4 ;  /* 0x00000004ff0a7e24 */ /* 0x000fe4000f8e00ff */
[----:B------:R-:W-:Y:S07]  /*5aa0*/  LEPC R20, `(.L_x_89) ;  /* 0x000000001014794e */ /* 0x000fee0000000000 */
[----:B---3-5:R-:W-:Y:S05]  /*5ab0*/  CALL.ABS.NOINC R14 ;  /* 0x000000000e007343 */ /* 0x028fea0003c00000 */
.L_x_89:
[----:B------:R-:W1:Y:S01]  /*5ac0*/  LDCU.64 UR8, c[0x4][0x80] ;  /* 0x01001000ff0877ac */ /* 0x000e620008000a00 */
[----:B------:R-:W2:Y:S01]  /*5ad0*/  LDC.64 R2, c[0x4][R2] ;  /* 0x0100000002027b82 */ /* 0x000ea20000000a00 */
[----:B------:R-:W-:Y:S02]  /*5ae0*/  HFMA2 R12, -RZ, RZ, 0, 5.9604644775390625e-08 ;  /* 0x00000001ff0c7431 */ /* 0x000fe400000001ff */
[----:B------:R-:W-:Y:S02]  /*5af0*/  IMAD.MOV.U32 R8, RZ, RZ, 0x70 ;  /* 0x00000070ff087424 */ /* 0x000fe400078e00ff */
[----:B------:R-:W-:Y:S01]  /*5b00*/  IMAD.MOV.U32 R13, RZ, RZ, RZ ;  /* 0x000000ffff0d7224 */ /* 0x000fe200078e00ff */
[----:B------:R-:W3:Y:S01]  /*5b10*/  LDCU.64 UR6, c[0x4][0x88] ;  /* 0x01001100ff0677ac */ /* 0x000ee20008000a00 */
[----:B------:R-:W4:Y:S01]  /*5b20*/  LDCU.64 UR4, c[0x4][0x8] ;  /* 0x01000100ff0477ac */ /* 0x000f220008000a00 */
[----:B-1----:R-:W-:Y:S02]  /*5b30*/  MOV R4, UR8 ;  /* 0x0000000800047c02 */ /* 0x002fe40008000f00 */
[----:B------:R-:W-:Y:S02]  /*5b40*/  MOV R5, UR9 ;  /* 0x0000000900057c02 */ /* 0x000fe40008000f00 */
[----:B---3--:R-:W-:Y:S01]  /*5b50*/  MOV R7, UR7 ;  /* 0x0000000700077c02 */ /* 0x008fe20008000f00 */
[----:B------:R-:W-:Y:S01]  /*5b60*/  IMAD.U32 R6, RZ, RZ, UR6 ;  /* 0x00000006ff067e24 */ /* 0x000fe2000f8e00ff */
[----:B----4-:R-:W-:Y:S01]  /*5b70*/  MOV R11, UR5 ;  /* 0x00000005000b7c02 */ /* 0x010fe20008000f00 */
[----:B------:R-:W-:Y:S02]  /*5b80*/  IMAD.U32 R10, RZ, RZ, UR4 ;  /* 0x00000004ff0a7e24 */ /* 0x000fe4000f8e00ff */
[----:B------:R-:W-:Y:S07]  /*5b90*/  LEPC R20, `(.L_x_88) ;  /* 0x000000001014794e */ /* 0x000fee0000000000 */
[----:B--2---:R-:W-:Y:S05]  /*5ba0*/  CALL.ABS.NOINC R2 ;  /* 0x0000000002007343 */ /* 0x004fea0003c00000 */
.L_x_88:
[----:B------:R-:W-:Y:S05]  /*5bb0*/  BSYNC.RECONVERGENT B6 ;  /* 0x0000000000067941 */ /* 0x000fea0003800200 */
.L_x_87:
[----:B------:R-:W-:Y:S01]  /*5bc0*/  ISETP.NE.U32.AND P4, PT, R58, RZ, PT ;  /* 0x000000ff3a00720c */ /* 0x000fe20003f85070 */
[----:B------:R-:W-:Y:S01]  /*5bd0*/  UISETP.NE.AND UP2, UPT, UR50, URZ, UPT ;  /* 0x000000ff3200728c */ /* 0x000fe2000bf45270 */
[----:B------:R-:W-:Y:S01]  /*5be0*/  ISETP.NE.U32.AND P2, PT, RZ, UR38, PT ;  /* 0x00000026ff007c0c */ /* 0x000fe2000bf45070 */
[----:B------:R-:W-:Y:S01]  /*5bf0*/  UISETP.NE.U32.AND UP1, UPT, UR44, URZ, UPT ;  /* 0x000000ff2c00728c */ /* 0x000fe2000bf25070 */
[----:B------:R-:W-:Y:S01]  /*5c00*/  ISETP.NE.AND.EX P4, PT, R59, RZ, PT, P4 ;  /* 0x000000ff3b00720c */ /* 0x000fe20003f85340 */
[----:B------:R-:W-:Y:S01]  /*5c10*/  UPLOP3.LUT UP0, UPT, UPT, UPT, UPT, 0x40, 0x4 ;  /* 0x000000000004789c */ /* 0x000fe20003f0e870 */
[----:B------:R-:W-:Y:S01]  /*5c20*/  ISETP.NE.AND.EX P2, PT, RZ, UR39, PT, P2 ;  /* 0x00000027ff007c0c */ /* 0x000fe2000bf45320 */
[----:B------:R-:W-:Y:S01]  /*5c30*/  UISETP.NE.AND.EX UP1, UPT, UR45, URZ, UPT, UP1 ;  /* 0x000000ff2d00728c */ /* 0x000fe2000bf25310 */
[----:B------:R-:W-:Y:S04]  /*5c40*/  PLOP3.LUT P1, PT, PT, PT, UP2, 0x80, 0x8 ;  /* 0x000000000008781c */ /* 0x000fe80003f2f028 */
[----:B------:R-:W-:Y:S06]  /*5c50*/  @UP2 UPLOP3.LUT UP0, UPT, UPT, UPT, UP1, 0x80, 0x8 ;  /* 0x000000000008289c */ /* 0x000fec0003f0f010 */
[----:B------:R-:W-:Y:S01]  /*5c60*/  PLOP3.LUT P0, PT, PT, PT, UP0, 0x80, 0x8 ;  /* 0x000000000008781c */ /* 0x000fe20003f0f008 */
[----:B------:R-:W-:Y:S01]  /*5c70*/  @!UPT UIADD3 URZ, UPT, UPT, URZ, URZ, URZ ;  /* 0x000000fffffff290 */ /* 0x000fe2000fffe0ff */
[----:B------:R-:W-:Y:S11]  /*5c80*/  BRA.U !UP1, `(.L_x_90) ;  /* 0x0000000109387547 */ /* 0x000ff6000b800000 */
[----:B------:R-:W-:Y:S01]  /*5c90*/  UISETP.NE.U32.AND UP0, UPT, UR38, URZ, UPT ;  /* 0x000000ff2600728c */ /* 0x000fe2000bf05070 */
[----:B------:R-:W-:Y:S02]  /*5ca0*/  HFMA2 R0, -RZ, RZ, 0, 5.9604644775390625e-08 ;  /* 0x00000001ff007431 */ /* 0x000fe400000001ff */
[----:B------:R-:W-:Y:S01]  /*5cb0*/  IMAD.MOV.U32 R64, RZ, RZ, 0x1 ;  /* 0x00000001ff407424 */ /* 0x000fe200078e00ff */
[----:B------:R-:W-:Y:S06]  /*5cc0*/  UISETP.NE.AND.EX UP0, UPT, UR39, URZ, UPT, UP0 ;  /* 0x000000ff2700728c */ /* 0x000fec000bf05300 */
[----:B------:R-:W-:Y:S05]  /*5cd0*/  PLOP3.LUT P3, PT, PT, PT, UP0, 0x80, 0x8 ;  /* 0x000000000008781c */ /* 0x000fea0003f6f008 */
[----:B------:R-:W1:Y:S01]  /*5ce0*/  @UP0 LDCU.64 UR6, c[0x0][0x888] ;  /* 0x00011100ff0607ac */ /* 0x000e620008000a00 */
[----:B------:R-:W-:Y:S07]  /*5cf0*/  @UP0 UIMAD UR4, UR36, UR44, URZ ;  /* 0x0000002c240402a4 */ /* 0x000fee000f8e02ff */
[----:B------:R-:W-:Y:S01]  /*5d00*/  @!P3 PRMT R64, R0, 0x7610, R64 ;  /* 0x000076100040b816 */ /* 0x000fe20000000040 */
[----:B-1----:R-:W-:Y:S03]  /*5d10*/  @UP0 UIMAD.WIDE UR6, UR4, 0x4, UR6 ;  /* 0x00000004040608a5 */ /* 0x002fe6000f8e0206 */
[----:B------:R-:W1:Y:S03]  /*5d20*/  @!UP0 LDCU UR4, c[0x0][0x880] ;  /* 0x00011000ff0487ac */ /* 0x000e660008000800 */
[----:B------:R-:W-:Y:S01]  /*5d30*/  IMAD.U32 R2, RZ, RZ, UR6 ;  /* 0x00000006ff027e24 */ /* 0x000fe2000f8e00ff */
[----:B------:R-:W-:Y:S05]  /*5d40*/  MOV R3, UR7 ;  /* 0x0000000700037c02 */ /* 0x000fea0008000f00 */
[----:B-----5:R2:W5:Y:S02]  /*5d50*/  @P3 LDG.E R35, desc[UR46][R2.64] ;  /* 0x0000002e02233981 */ /* 0x020564000c1e1900 */
[----:B-12---:R-:W-:Y:S02]  /*5d60*/  @!P3 IMAD.U32 R35, RZ, RZ, UR4 ;  /* 0x00000004ff23be24 */ /* 0x006fe4000f8e00ff */
.L_x_90:
[----:B------:R-:W-:Y:S05]  /*5d70*/  @!P4 BRA `(.L_x_91) ;  /* 0x000000000020c947 */ /* 0x000fea0003800000 */
[----:B------:R-:W-:Y:S04]  /*5d80*/  ISETP.NE.U32.AND P3, PT, R56, RZ, PT ;  /* 0x000000ff3800720c */ /* 0x000fe80003f65070 */
[----:B------:R-:W-:Y:S11]  /*5d90*/  ISETP.NE.AND.EX P3, PT, R57, RZ, PT, P3 ;  /* 0x000000ff3900720c */ /* 0x000ff60003f65330 */
[----:B------:R-:W-:Y:S02]  /*5da0*/  @!UPT UIADD3 URZ, UPT, UPT, URZ, URZ, URZ ;  /* 0x000000fffffff290 */ /* 0x000fe4000fffe0ff */
[----:B------:R-:W1:Y:S01]  /*5db0*/  @P3 LDC.64 R2, c[0x0][0x8a8] ;  /* 0x00022a00ff023b82 */ /* 0x000e620000000a00 */
[----:B------:R-:W-:Y:S04]  /*5dc0*/  @P3 IMAD R0, R58, UR36, RZ ;  /* 0x000000243a003c24 */ /* 0x000fe8000f8e02ff */
[----:B-1----:R-:W-:Y:S05]  /*5dd0*/  @P3 IMAD.WIDE R2, R0, 0x4, R2 ;  /* 0x0000000400023825 */ /* 0x002fea00078e0202 */
[----:B-----5:R1:W5:Y:S02]  /*5de0*/  @P3 LDG.E R33, desc[UR46][R2.64] ;  /* 0x0000002e02213981 */ /* 0x020364000c1e1900 */
[----:B-1----:R-:W2:Y:S02]  /*5df0*/  @!P3 LDC R33, c[0x0][0x8a0] ;  /* 0x00022800ff21bb82 */ /* 0x002ea40000000800 */
.L_x_91:
[----:B-----5:R-:W-:Y:S01]  /*5e00*/  FSETP.NEU.AND P3, PT, R35, RZ, PT ;  /* 0x000000ff2300720b */ /* 0x020fe20003f6d000 */
[----:B------:R-:W-:Y:S01]  /*5e10*/  IMAD.SHL.U32 R87, R68, 0x4, RZ ;  /* 0x0000000444577824 */ /* 0x000fe200078e00ff */
[----:B------:R-:W-:Y:S01]  /*5e20*/  SEL R4, RZ, 0xffffffff, P2 ;  /* 0xffffffffff047807 */ /* 0x000fe20001000000 */
[----:B------:R-:W-:Y:S01]  /*5e30*/  BSSY B1, `(.L_x_92) ;  /* 0x0000042000017945 */ /* 0x000fe20003800000 */
[----:B------:R-:W-:Y:S01]  /*5e40*/  @P1 LOP3.LUT P2, RZ, R64, 0xff, RZ, 0xc0, !PT ;  /* 0x000000ff40ff1812 */ /* 0x000fe2000784c0ff */
[----:B------:R-:W-:Y:S01]  /*5e50*/  VIADD R82, R87, UR48 ;  /* 0x0000003057527c36 */ /* 0x000fe20008000000 */
[----:B------:R-:W-:Y:S01]  /*5e60*/  @P1 SEL R0, RZ, 0xffffffff, P3 ;  /* 0xffffffffff001807 */ /* 0x000fe20001800000 */
[----:B------:R-:W-:Y:S01]  /*5e70*/  IMAD.MOV.U32 R88, RZ, RZ, 0x1 ;  /* 0x00000001ff587424 */ /* 0x000fe200078e00ff */
[----:B------:R-:W-:Y:S01]  /*5e80*/  LEA R83, R31, UR48, 0x3 ;  /* 0x000000301f537c11 */ /* 0x000fe2000f8e18ff */
[----:B------:R-:W-:Y:S01]  /*5e90*/  IMAD.MOV.U32 R86, RZ, RZ, RZ ;  /* 0x000000ffff567224 */ /* 0x000fe200078e00ff */
[----:B------:R-:W-:Y:S02]  /*5ea0*/  @P0 SEL R0, R4, R0, !P2 ;  /* 0x0000000004000207 */ /* 0x000fe40005000000 */
[----:B------:R-:W-:Y:S02]  /*5eb0*/  CS2R R46, SRZ ;  /* 0x00000000002e7805 */ /* 0x000fe4000001ff00 */
[----:B------:R-:W-:Y:S02]  /*5ec0*/  SHF.L.U32 R2, R73, 0x1f, RZ ;  /* 0x0000001f49027819 */ /* 0x000fe400000006ff */
[----:B------:R-:W-:Y:S02]  /*5ed0*/  CS2R R44, SRZ ;  /* 0x00000000002c7805 */ /* 0x000fe4000001ff00 */
[----:B------:R-:W-:Y:S02]  /*5ee0*/  @P1 LOP3.LUT R0, R0, 0x1, RZ, 0xc0, !PT ;  /* 0x0000000100001812 */ /* 0x000fe400078ec0ff */
[----:B------:R-:W-:Y:S02]  /*5ef0*/  CS2R R42, SRZ ;  /* 0x00000000002a7805 */ /* 0x000fe4000001ff00 */
[----:B------:R-:W-:Y:S02]  /*5f00*/  PLOP3.LUT P2, PT, PT, PT, UP1, 0x80, 0x8 ;  /* 0x000000000008781c */ /* 0x000fe40003f4f018 */
[----:B------:R-:W-:Y:S02]  /*5f10*/  CS2R R40, SRZ ;  /* 0x0000000000287805 */ /* 0x000fe4000001ff00 */
[----:B------:R-:W-:Y:S02]  /*5f20*/  ISETP.NE.U32.OR P6, PT, R0, 0x1, !P1 ;  /* 0x000000010000780c */ /* 0x000fe40004fc5470 */
[----:B------:R-:W-:Y:S02]  /*5f30*/  CS2R R50, SRZ ;  /* 0x0000000000327805 */ /* 0x000fe4000001ff00 */
[----:B------:R-:W-:Y:S02]  /*5f40*/  LEA.HI R34, R31, R31, RZ, 0x1 ;  /* 0x0000001f1f227211 */ /* 0x000fe400078f08ff */
[----:B------:R-:W-:Y:S02]  /*5f50*/  CS2R R48, SRZ ;  /* 0x0000000000307805 */ /* 0x000fe4000001ff00 */
[----:B------:R-:W-:Y:S02]  /*5f60*/  LOP3.LUT P4, R78, R64, 0xff, RZ, 0xc0, !PT ;  /* 0x000000ff404e7812 */ /* 0x000fe4000788c0ff */
[----:B------:R-:W-:Y:S02]  /*5f70*/  CS2R R54, SRZ ;  /* 0x0000000000367805 */ /* 0x000fe4000001ff00 */
[----:B------:R-:W-:Y:S02]  /*5f80*/  SEL R3, RZ, 0xffffffff, P3 ;  /* 0xffffffffff037807 */ /* 0x000fe40001800000 */
[----:B------:R-:W-:Y:S02]  /*5f90*/  CS2R R52, SRZ ;  /* 0x0000000000347805 */ /* 0x000fe4000001ff00 */
[----:B------:R-:W-:Y:S01]  /*5fa0*/  P2R R80, PR, RZ, 0x40 ;  /* 0x00000040ff507803 */ /* 0x000fe20000000000 */
[----:B------:R-:W-:Y:S01]  /*5fb0*/  VIADD R84, R82, 0x400 ;  /* 0x0000040052547836 */ /* 0x000fe20000000000 */
[----:B------:R-:W-:Y:S01]  /*5fc0*/  @P2 SEL R3, R4, R3, !P4 ;  /* 0x0000000304032207 */ /* 0x000fe20006000000 */
[----:B------:R-:W-:Y:S01]  /*5fd0*/  IMAD.IADD R81, R74, 0x1, R82 ;  /* 0x000000014a517824 */ /* 0x000fe200078e0252 */
[----:B------:R-:W-:Y:S02]  /*5fe0*/  @P6 SHF.L.U32 R0, RZ, 0x1f, RZ ;  /* 0x0000001fff006819 */ /* 0x000fe400000006ff */
[----:B------:R-:W-:Y:S02]  /*5ff0*/  LOP3.LUT R3, R3, 0x1, RZ, 0xc0, !PT ;  /* 0x0000000103037812 */ /* 0x000fe400078ec0ff */
[----:B------:R1:W3:Y:S02]  /*6000*/  @P6 SYNCS.PHASECHK.TRANS64.TRYWAIT P1, [UR48+0x20], R0 ;  /* 0x00002000ff0065a7 */ /* 0x0002e40008021130 */
[----:B------:R-:W-:Y:S04]  /*6010*/  ISETP.NE.U32.AND P5, PT, R3, 0x1, PT ;  /* 0x000000010300780c */ /* 0x000fe80003fa5070 */
[----:B------:R-:W-:Y:S01]  /*6020*/  P2R R89, PR, RZ, 0x20 ;  /* 0x00000020ff597803 */ /* 0x000fe20000000000 */
[----:B------:R4:W2:Y:S01]  /*6030*/  SYNCS.PHASECHK.TRANS64.TRYWAIT P0, [R83+URZ+0x90], R2 ;  /* 0x00009002530075a7 */ /* 0x0008a200080011ff */
[C---:B-1----:R-:W-:Y:S01]  /*6040*/  IMAD.SHL.U32 R0, R34.reuse, 0x80, RZ ;  /* 0x0000008022007824 */ /* 0x042fe200078e00ff */
[----:B------:R-:W-:Y:S04]  /*6050*/  LOP3.LUT R34, R34, 0xffe, RZ, 0xc0, !PT ;  /* 0x00000ffe22227812 */ /* 0x000fe800078ec0ff */
[----:B------:R-:W-:Y:S01]  /*6060*/  LOP3.LUT R0, R0, 0xffffff00, RZ, 0xc0, !PT ;  /* 0xffffff0000007812 */ /* 0x000fe200078ec0ff */
[----:B------:R-:W-:Y:S04]  /*6070*/  IMAD.IADD R34, R31, 0x1, -R34 ;  /* 0x000000011f227824 */ /* 0x000fe800078e0a22 */
[----:B------:R-:W-:Y:S04]  /*6080*/  IMAD.IADD R0, R32, 0x1, R0 ;  /* 0x0000000120007824 */ /* 0x000fe800078e0200 */
[----:B------:R-:W-:Y:S01]  /*6090*/  IMAD R34, R34, 0x100000, R0 ;  /* 0x0010000022227824 */ /* 0x000fe200078e0200 */
[----:B---3--:R-:W-:Y:S01]  /*60a0*/  @P6 SEL R88, RZ, 0x1, !P1 ;  /* 0x00000001ff586807 */ /* 0x008fe20004800000 */
[----:B----4-:R-:W-:Y:S06]  /*60b0*/  @!P6 BRA `(.L_x_93) ;  /* 0x000000000064e947 */ /* 0x010fec0003800000 */
[----:B------:R-:W-:Y:S01]  /*60c0*/  @P5 IMAD R5, R75, 0x4, R84 ;  /* 0x000000044b055824 */ /* 0x000fe200078e0254 */
[----:B------:R-:W-:Y:S01]  /*60d0*/  ISETP.NE.AND P1, PT, R88, RZ, PT ;  /* 0x000000ff5800720c */ /* 0x000fe20003f25270 */
[----:B------:R-:W-:Y:S01]  /*60e0*/  IMAD.MOV.U32 R46, RZ, RZ, RZ ;  /* 0x000000ffff2e7224 */ /* 0x000fe200078e00ff */
[----:B------:R-:W-:Y:S01]  /*60f0*/  BSSY B0, `(.L_x_94) ;  /* 0x000000d000007945 */ /* 0x000fe20003800000 */
[----:B------:R-:W-:Y:S01]  /*6100*/  @P5 IMAD.IADD R4, R74, 0x1, R5 ;  /* 0x000000014a045824 */ /* 0x000fe200078e0205 */
[----:B------:R-:W-:Y:S02]  /*6110*/  CS2R R42, SRZ ;  /* 0x00000000002a7805 */ /* 0x000fe4000001ff00 */
[----:B------:R-:W-:Y:S02]  /*6120*/  CS2R R40, SRZ ;  /* 0x0000000000287805 */ /* 0x000fe4000001ff00 */
[----:B------:R-:W-:Y:S02]  /*6130*/  CS2R R44, SRZ ;  /* 0x00000000002c7805 */ /* 0x000fe4000001ff00 */
[----:B------:R-:W-:Y:S02]  /*6140*/  CS2R R54, SRZ ;  /* 0x0000000000367805 */ /* 0x000fe4000001ff00 */
[----:B------:R-:W-:Y:S02]  /*6150*/  CS2R R52, SRZ ;  /* 0x0000000000347805 */ /* 0x000fe4000001ff00 */
[----:B------:R-:W-:Y:S02]  /*6160*/  CS2R R50, SRZ ;  /* 0x0000000000327805 */ /* 0x000fe4000001ff00 */
[----:B------:R-:W-:Y:S01]  /*6170*/  CS2R R48, SRZ ;  /* 0x0000000000307805 */ /* 0x000fe2000001ff00 */
[----:B------:R-:W-:Y:S06]  /*6180*/  @P1 BRA `(.L_x_95) ;  /* 0x00000000000c1947 */ /* 0x000fec0003800000 */
[----:B------:R-:W-:Y:S04]  /*6190*/  SHF.L.U32 R3, RZ, 0x1f, RZ ;  /* 0x0000001fff037819 */ /* 0x000fe800000006ff */
[----:B------:R-:W1:Y:S02]  /*61a0*/  SYNCS.PHASECHK.TRANS64.TRYWAIT P1, [UR48+0x20], R3 ;  /* 0x00002003ff0075a7 */ /* 0x000e640008021130 */
[----:B-1----:R-:W-:Y:S05]  /*61b0*/  @!P1 BRA `(.L_x_96) ;  /* 0x00000058006c9947 */ /* 0x002fea0003800000 */
.L_x_95:
[----:B------:R-:W-:Y:S05]  /*61c0*/  BSYNC B0 ;  /* 0x0000000000007941 */ /* 0x000fea0003800000 */
.L_x_94:
[----:B------:R-:W-:Y:S01]  /*61d0*/  ISETP.NE.AND P1, PT, R89, RZ, PT ;  /* 0x000000ff5900720c */ /* 0x000fe20003f25270 */
[----:B------:R-:W-:Y:S11]  /*61e0*/  HFMA2 R86, -RZ, RZ, 0, 5.9604644775390625e-08 ;  /* 0x00000001ff567431 */ /* 0x000ff600000001ff */
[----:B------:R-:W-:Y:S01]  /*61f0*/  @!UPT UIADD3 URZ, UPT, UPT, URZ, URZ, URZ ;  /* 0x000000fffffff290 */ /* 0x000fe2000fffe0ff */
[----:B------:R-:W-:Y:S05]  /*6200*/  @P1 WARPSYNC.ALL ;  /* 0x0000000000001948 */ /* 0x000fea0003800000 */
[----:B------:R3:W4:Y:S04]  /*6210*/  @P1 LDSM.16.M88.4 R40, [R5] ;  /* 0x000000000528183b */ /* 0x0007280000000200 */
[----:B------:R3:W1:Y:S04]  /*6220*/  @P1 LDSM.16.M88.4 R44, [R4] ;  /* 0x00000000042c183b */ /* 0x0006680000000200 */
[----:B------:R3:W1:Y:S04]  /*6230*/  @P1 LDSM.16.M88.4 R52, [R87+UR48+0x400] ;  /* 0x000400305734183b */ /* 0x0006680008000200 */
[----:B------:R3:W1:Y:S02]  /*6240*/  @P1 LDSM.16.M88.4 R48, [R81+0x400] ;  /* 0x000400005130183b */ /* 0x0006640000000200 */
.L_x_93:
[----:B------:R-:W-:Y:S05]  /*6250*/  BSYNC B1 ;  /* 0x0000000000017941 */ /* 0x000fea0003800000 */
.L_x_92:
[----:B-1----:R-:W-:Y:S04]  /*6260*/  SHF.R.U32.HI R0, RZ, 0x15, R34 ;  /* 0x00000015ff007819 */ /* 0x002fe80000011622 */
[----:B------:R-:W-:Y:S01]  /*6270*/  LOP3.LUT P1, RZ, R0, 0x3, R69, 0x48, !PT ;  /* 0x0000000300ff7812 */ /* 0x000fe20007824845 */
[----:B------:R-:W-:Y:S01]  /*6280*/  @!UPT UIADD3 URZ, UPT, UPT, URZ, URZ, URZ ;  /* 0x000000fffffff290 */ /* 0x000fe2000fffe0ff */
[----:B--2---:R-:W-:Y:S11]  /*6290*/  @P0 BRA `(.L_x_97) ;  /* 0x0000000000080947 */ /* 0x004ff60003800000 */
[----:B------:R-:W1:Y:S02]  /*62a0*/  SYNCS.PHASECHK.TRANS64.TRYWAIT P0, [R83+URZ+0x90], R2 ;  /* 0x00009002530075a7 */ /* 0x000e6400080011ff */
[----:B-1----:R-:W-:Y:S05]  /*62b0*/  @!P0 BRA `(.L_x_98) ;  /* 0x0000005800448947 */ /* 0x002fea0003800000 */
.L_x_97:
[----:B------:R-:W-:Y:S05]  /*62c0*/  @!P1 BRA `(.L_x_99) ;  /* 0x0000000000409947 */ /* 0x000fea0003800000 */
[----:B------:R-:W3:Y:S01]  /*62d0*/  LDCU.64 UR8, c[0x4][0x70] ;  /* 0x01000e00ff0877ac */ /* 0x000ee20008000a00 */
[----:B------:R-:W-:Y:S01]  /*62e0*/  MOV R3, 0x0 ;  /* 0x0000000000037802 */ /* 0x000fe20000000f00 */
[----:B------:R-:W-:Y:S02]  /*62f0*/  HFMA2 R12, -RZ, RZ, 0, 5.9604644775390625e-08 ;  /* 0x00000001ff0c7431 */ /* 0x000fe400000001ff */
[----:B------:R-:W-:Y:S02]  /*6300*/  IMAD.MOV.U32 R8, RZ, RZ, 0x192 ;  /* 0x00000192ff087424 */ /* 0x000fe400078e00ff */
[----:B------:R-:W-:Y:S01]  /*6310*/  IMAD.MOV.U32 R13, RZ, RZ, RZ ;  /* 0x000000ffff0d7224 */ /* 0x000fe200078e00ff */
[----:B------:R-:W2:Y:S01]  /*6320*/  LDCU.64 UR6, c[0x4][0x78] ;  /* 0x01000f00ff0677ac */ /* 0x000ea20008000a00 */
[----:B-1----:R-:W1:Y:S01]  /*6330*/  LDC.64 R2, c[0x4][R3] ;  /* 0x0100000003027b82 */ /* 0x002e620000000a00 */
[----:B------:R-:W5:Y:S01]  /*6340*/  LDCU.64 UR4, c[0x4][0x10] ;  /* 0x01000200ff0477ac */ /* 0x000f620008000a00 */
[----:B---3--:R-:W-:Y:S01]  /*6350*/  MOV R5, UR9 ;  /* 0x0000000900057c02 */ /* 0x008fe20008000f00 */
[----:B------:R-:W-:Y:S01]  /*6360*/  IMAD.U32 R4, RZ, RZ, UR8 ;  /* 0x00000008ff047e24 */ /* 0x000fe2000f8e00ff */
[----:B--2---:R-:W-:Y:S01]  /*6370*/  MOV R7, UR7 ;  /* 0x0000000700077c02 */ /* 0x004fe20008000f00 */
[----:B------:R-:W-:Y:S01]  /*6380*/  IMAD.U32 R6, RZ, RZ, UR6 ;  /* 0x00000006ff067e24 */ /* 0x000fe2000f8e00ff */
[----:B-----5:R-:W-:Y:S01]  /*6390*/  MOV R11, UR5 ;  /* 0x00000005000b7c02 */ /* 0x020fe20008000f00 */
[----:B------:R-:W-:Y:S02]  /*63a0*/  IMAD.U32 R10, RZ, RZ, UR4 ;  /* 0x00000004ff0a7e24 */ /* 0x000fe4000f8e00ff */
[----:B------:R-:W-:Y:S07]  /*63b0*/  LEPC R20, `(.L_x_99) ;  /* 0x000000001014794e */ /* 0x000fee0000000000 */
[----:B-1--4-:R-:W-:Y:S05]  /*63c0*/  CALL.ABS.NOINC R2 ;  /* 0x0000000002007343 */ /* 0x012fea0003c00000 */
.L_x_99:
[----:B------:R-:W-:Y:S01]  /*63d0*/  LOP3.LUT R20, R52, 0xffffe000, RZ, 0xc0, !PT ;  /* 0xffffe00034147812 */ /* 0x000fe200078ec0ff */
[----:B------:R-:W-:Y:S05]  /*63e0*/  WARPSYNC.ALL ;  /* 0x0000000000007948 */ /* 0x000fea0003800000 */
[----:B------:R-:W-:Y:S01]  /*63f0*/  R2UR UR4, R34 ;  /* 0x00000000220472ca */ /* 0x000fe200000e0000 */
[----:B------:R-:W-:Y:S01]  /*6400*/  IMAD.SHL.U32 R90, R75, 0x4, RZ ;  /* 0x000000044b5a7824 */ /* 0x000fe200078e00ff */
[----:B------:R-:W-:Y:S01]  /*6410*/  LOP3.LUT R21, R53, 0xffffe000, RZ, 0xc0, !PT ;  /* 0xffffe00035157812 */ /* 0x000fe200078ec0ff */
[----:B------:R-:W-:Y:S01]  /*6420*/  BSSY.RECONVERGENT B0, `(.L_x_100) ;  /* 0x0000059000007945 */ /* 0x000fe20003800200 */
[----:B------:R-:W-:Y:S02]  /*6430*/  ISETP.NE.AND P0, PT, R76, RZ, PT ;  /* 0x000000ff4c00720c */ /* 0x000fe40003f05270 */
[----:B------:R-:W-:Y:S05]  /*6440*/  IADD3 R84, PT, PT, R84, R90, RZ ;  /* 0x0000005a54547210 */ /* 0x000fea0007ffe0ff */
[----:B------:R-:W-:Y:S02]  /*6450*/  IMAD.IADD R85, R74, 0x1, R84 ;  /* 0x000000014a557824 */ /* 0x000fe400078e0254 */
[----:B---3--:R-:W2:Y:S02]  /*6460*/  LDTM.16dp128bit.x8 R4, tmem[UR4] ;  /* 0x00000004000479ee */ /* 0x008ea40008180000 */
[C---:B--2---:R-:W-:Y:S01]  /*6470*/  FMUL R0, R33.reuse, R4 ;  /* 0x0000000421007220 */ /* 0x044fe20000400000 */
[C---:B-1----:R-:W-:Y:S01]  /*6480*/  FMUL R2, R33.reuse, R5 ;  /* 0x0000000521027220 */ /* 0x042fe20000400000 */
[C---:B------:R-:W-:Y:S01]  /*6490*/  FMUL R3, R33.reuse, R6 ;  /* 0x0000000621037220 */ /* 0x040fe20000400000 */
[----:B------:R-:W-:Y:S01]  /*64a0*/  FMUL R4, R33, R8 ;  /* 0x0000000821047220 */ /* 0x000fe20000400000 */
[C---:B------:R-:W-:Y:S01]  /*64b0*/  FFMA R36, R35.reuse, R20, R0 ;  /* 0x0000001423247223 */ /* 0x040fe20000000000 */
[----:B------:R-:W-:Y:S01]  /*64c0*/  LOP3.LUT R0, R54, 0xffffe000, RZ, 0xc0, !PT ;  /* 0xffffe00036007812 */ /* 0x000fe200078ec0ff */
[----:B------:R-:W-:Y:S01]  /*64d0*/  FFMA R37, R35, R21, R2 ;  /* 0x0000001523257223 */ /* 0x000fe20000000002 */
[----:B------:R-:W-:Y:S01]  /*64e0*/  LOP3.LUT R2, R55, 0xffffe000, RZ, 0xc0, !PT ;  /* 0xffffe00037027812 */ /* 0x000fe200078ec0ff */
[C---:B------:R-:W-:Y:S01]  /*64f0*/  FMUL R5, R33.reuse, R9 ;  /* 0x0000000921057220 */ /* 0x040fe20000400000 */
[----:B------:R-:W-:Y:S01]  /*6500*/  F2FP.TF32.F32.PACK_B R36, R36 ;  /* 0x00000024ff24723e */ /* 0x000fe200024050ff */
[C---:B------:R-:W-:Y:S01]  /*6510*/  FMUL R8, R33.reuse, R12 ;  /* 0x0000000c21087220 */ /* 0x040fe20000400000 */
[----:B------:R-:W-:Y:S01]  /*6520*/  F2FP.TF32.F32.PACK_B R37, R37 ;  /* 0x00000025ff25723e */ /* 0x000fe200024050ff */
[C---:B------:R-:W-:Y:S01]  /*6530*/  FMUL R9, R33.reuse, R13 ;  /* 0x0000000d21097220 */ /* 0x040fe20000400000 */
[C---:B------:R-:W-:Y:S01]  /*6540*/  FMUL R12, R33.reuse, R16 ;  /* 0x00000010210c7220 */ /* 0x040fe20000400000 */
[----:B------:R-:W-:Y:S01]  /*6550*/  LOP3.LUT R16, R48, 0xffffe000, RZ, 0xc0, !PT ;  /* 0xffffe00030107812 */ /* 0x000fe200078ec0ff */
[C---:B------:R-:W-:Y:S01]  /*6560*/  FMUL R7, R33.reuse, R7 ;  /* 0x0000000721077220 */ /* 0x040fe20000400000 */
[----:B------:R-:W-:Y:S01]  /*6570*/  FMUL R13, R33, R17 ;  /* 0x00000011210d7220 */ /* 0x000fe20000400000 */
[----:B------:R-:W-:Y:S01]  /*6580*/  LOP3.LUT R17, R49, 0xffffe000, RZ, 0xc0, !PT ;  /* 0xffffe00031117812 */ /* 0x000fe200078ec0ff */
[----:B------:R-:W-:Y:S01]  /*6590*/  FFMA R38, R35, R0, R3 ;  /* 0x0000000023267223 */ /* 0x000fe20000000003 */
[----:B------:R-:W-:Y:S01]  /*65a0*/  LOP3.LUT R0, R50, 0xffffe000, RZ, 0xc0, !PT ;  /* 0xffffe00032007812 */ /* 0x000fe200078ec0ff */
[----:B------:R-:W-:Y:S01]  /*65b0*/  FMUL R6, R33, R10 ;  /* 0x0000000a21067220 */ /* 0x000fe20000400000 */
[----:B----4-:R-:W-:Y:S01]  /*65c0*/  LOP3.LUT R3, R41, 0xffffe000, RZ, 0xc0, !PT ;  /* 0xffffe00029037812 */ /* 0x010fe200078ec0ff */
[----:B------:R-:W-:Y:S01]  /*65d0*/  FFMA R39, R35, R2, R7 ;  /* 0x0000000223277223 */ /* 0x000fe20000000007 */
[----:B------:R-:W-:Y:S01]  /*65e0*/  LOP3.LUT R2, R51, 0xffffe000, RZ, 0xc0, !PT ;  /* 0xffffe00033027812 */ /* 0x000fe200078ec0ff */
[C---:B------:R-:W-:Y:S01]  /*65f0*/  FFMA R4, R35.reuse, R16, R4 ;  /* 0x0000001023047223 */ /* 0x040fe20000000004 */
[----:B------:R-:W-:Y:S01]  /*6600*/  LOP3.LUT R16, R42, 0xffffe000, RZ, 0xc0, !PT ;  /* 0xffffe0002a107812 */ /* 0x000fe200078ec0ff */
[C---:B------:R-:W-:Y:S01]  /*6610*/  FFMA R5, R35.reuse, R17, R5 ;  /* 0x0000001123057223 */ /* 0x040fe20000000005 */
[----:B------:R-:W-:Y:S01]  /*6620*/  F2FP.TF32.F32.PACK_B R38, R38 ;  /* 0x00000026ff26723e */ /* 0x000fe200024050ff */
[----:B------:R-:W-:Y:S01]  /*6630*/  FFMA R6, R35, R0, R6 ;  /* 0x0000000023067223 */ /* 0x000fe20000000006 */
[----:B------:R-:W-:Y:S01]  /*6640*/  LOP3.LUT R0, R40, 0xffffe000, RZ, 0xc0, !PT ;  /* 0xffffe00028007812 */ /* 0x000fe200078ec0ff */
[C---:B------:R-:W-:Y:S01]  /*6650*/  FMUL R11, R33.reuse, R11 ;  /* 0x0000000b210b7220 */ /* 0x040fe20000400000 */
[----:B------:R-:W-:Y:S01]  /*6660*/  F2FP.TF32.F32.PACK_B R39, R39 ;  /* 0x00000027ff27723e */ /* 0x000fe200024050ff */
[----:B------:R-:W-:Y:S01]  /*6670*/  FMUL R10, R33, R14 ;  /* 0x0000000e210a7220 */ /* 0x000fe20000400000 */
[----:B------:R-:W-:Y:S01]  /*6680*/  F2FP.TF32.F32.PACK_B R4, R4 ;  /* 0x00000004ff04723e */ /* 0x000fe200024050ff */
[----:B------:R-:W-:Y:S01]  /*6690*/  FFMA R7, R35, R2, R11 ;  /* 0x0000000223077223 */ /* 0x000fe2000000000b */
[----:B------:R-:W-:Y:S01]  /*66a0*/  LOP3.LUT R2, R43, 0xffffe000, RZ, 0xc0, !PT ;  /* 0xffffe0002b027812 */ /* 0x000fe200078ec0ff */
[----:B------:R-:W-:Y:S01]  /*66b0*/  FFMA R8, R35, R0, R8 ;  /* 0x0000000023087223 */ /* 0x000fe20000000008 */
[----:B------:R-:W-:Y:S01]  /*66c0*/  LOP3.LUT R0, R44, 0xffffe000, RZ, 0xc0, !PT ;  /* 0xffffe0002c007812 */ /* 0x000fe200078ec0ff */
[----:B------:R1:W-:Y:S01]  /*66d0*/  STSM.16.M88.4 [R82+0x400], R36 ;  /* 0x0004002452007844 */ /* 0x0003e20000000200 */
[----:B------:R-:W-:Y:S01]  /*66e0*/  F2FP.TF32.F32.PACK_B R5, R5 ;  /* 0x00000005ff05723e */ /* 0x000fe200024050ff */
[----:B------:R-:W-:Y:S01]  /*66f0*/  FMUL R15, R33, R15 ;  /* 0x0000000f210f7220 */ /* 0x000fe20000400000 */
[----:B------:R-:W-:Y:S01]  /*6700*/  F2FP.TF32.F32.PACK_B R6, R6 ;  /* 0x00000006ff06723e */ /* 0x000fe200024050ff */
[C---:B------:R-:W-:Y:S01]  /*6710*/  FFMA R9, R35.reuse, R3, R9 ;  /* 0x0000000323097223 */ /* 0x040fe20000000009 */
[C---:B------:R-:W-:Y:S01]  /*6720*/  FFMA R10, R35.reuse, R16, R10 ;  /* 0x00000010230a7223 */ /* 0x040fe2000000000a */
[----:B------:R-:W-:Y:S01]  /*6730*/  FFMA R11, R35, R2, R15 ;  /* 0x00000002230b7223 */ /* 0x000fe2000000000f */
[----:B------:R-:W-:Y:S01]  /*6740*/  LOP3.LUT R2, R45, 0xffffe000, RZ, 0xc0, !PT ;  /* 0xffffe0002d027812 */ /* 0x000fe200078ec0ff */
[----:B------:R-:W-:Y:S01]  /*6750*/  FFMA R12, R35, R0, R12 ;  /* 0x00000000230c7223 */ /* 0x000fe2000000000c */
[----:B------:R-:W-:Y:S01]  /*6760*/  LOP3.LUT R3, R46, 0xffffe000, RZ, 0xc0, !PT ;  /* 0xffffe0002e037812 */ /* 0x000fe200078ec0ff */
[----:B------:R-:W-:Y:S01]  /*6770*/  FMUL R14, R33, R18 ;  /* 0x00000012210e7220 */ /* 0x000fe20000400000 */
[----:B------:R-:W-:Y:S01]  /*6780*/  LOP3.LUT R0, R47, 0xffffe000, RZ, 0xc0, !PT ;  /* 0xffffe0002f007812 */ /* 0x000fe200078ec0ff */
[----:B------:R-:W-:Y:S01]  /*6790*/  FMUL R19, R33, R19 ;  /* 0x0000001321137220 */ /* 0x000fe20000400000 */
[----:B------:R-:W-:Y:S01]  /*67a0*/  F2FP.TF32.F32.PACK_B R7, R7 ;  /* 0x00000007ff07723e */ /* 0x000fe200024050ff */
[C---:B------:R-:W-:Y:S01]  /*67b0*/  FFMA R13, R35.reuse, R2, R13 ;  /* 0x00000002230d7223 */ /* 0x040fe2000000000d */
[C---:B------:R-:W-:Y:S01]  /*67c0*/  FFMA R14, R35.reuse, R3, R14 ;  /* 0x00000003230e7223 */ /* 0x040fe2000000000e */
[----:B------:R-:W-:Y:S01]  /*67d0*/  FFMA R15, R35, R0, R19 ;  /* 0x00000000230f7223 */ /* 0x000fe20000000013 */
[----:B------:R-:W-:Y:S01]  /*67e0*/  F2FP.TF32.F32.PACK_B R8, R8 ;  /* 0x00000008ff08723e */ /* 0x000fe200024050ff */
[----:B------:R1:W-:Y:S01]  /*67f0*/  STSM.16.M88.4 [R81+0x400], R4 ;  /* 0x0004000451007844 */ /* 0x0003e20000000200 */
[----:B------:R-:W-:Y:S02]  /*6800*/  F2FP.TF32.F32.PACK_B R9, R9 ;  /* 0x00000009ff09723e */ /* 0x000fe400024050ff */
[----:B------:R-:W-:Y:S02]  /*6810*/  F2FP.TF32.F32.PACK_B R10, R10 ;  /* 0x0000000aff0a723e */ /* 0x000fe400024050ff */
[----:B------:R-:W-:Y:S02]  /*6820*/  F2FP.TF32.F32.PACK_B R11, R11 ;  /* 0x0000000bff0b723e */ /* 0x000fe400024050ff */
[----:B------:R-:W-:Y:S02]  /*6830*/  F2FP.TF32.F32.PACK_B R12, R12 ;  /* 0x0000000cff0c723e */ /* 0x000fe400024050ff */
[----:B------:R-:W-:Y:S01]  /*6840*/  F2FP.TF32.F32.PACK_B R13, R13 ;  /* 0x0000000dff0d723e */ /* 0x000fe200024050ff */
[----:B------:R1:W-:Y:S01]  /*6850*/  STSM.16.M88.4 [R84], R8 ;  /* 0x0000000854007844 */ /* 0x0003e20000000200 */
[----:B------:R-:W-:Y:S02]  /*6860*/  F2FP.TF32.F32.PACK_B R14, R14 ;  /* 0x0000000eff0e723e */ /* 0x000fe400024050ff */
[----:B------:R-:W-:Y:S05]  /*6870*/  F2FP.TF32.F32.PACK_B R15, R15 ;  /* 0x0000000fff0f723e */ /* 0x000fea00024050ff */
[----:B------:R1:W-:Y:S01]  /*6880*/  STSM.16.M88.4 [R85], R12 ;  /* 0x0000000c55007844 */ /* 0x0003e20000000200 */
[----:B------:R-:W-:Y:S01]  /*6890*/  @!PT LDS RZ, [RZ] ;  /* 0x00000000fffff984 */ /* 0x000fe20000000800 */
[----:B------:R-:W-:Y:S01]  /*68a0*/  @!PT LDS RZ, [RZ] ;  /* 0x00000000fffff984 */ /* 0x000fe20000000800 */
[----:B------:R-:W-:Y:S01]  /*68b0*/  @!PT LDS RZ, [RZ] ;  /* 0x00000000fffff984 */ /* 0x000fe20000000800 */
[----:B------:R-:W-:Y:S01]  /*68c0*/  @!PT LDS RZ, [RZ] ;  /* 0x00000000fffff984 */ /* 0x000fe20000000800 */
[----:B------:R2:W-:Y:S07]  /*68d0*/  MEMBAR.ALL.CTA ;  /* 0x0000000000007992 */ /* 0x0005ee0000008000 */
[----:B--2---:R-:W2:Y:S02]  /*68e0*/  FENCE.VIEW.ASYNC.S ;  /* 0x00000000000073c6 */ /* 0x004ea40000000000 */
[----:B--2---:R-:W-:Y:S06]  /*68f0*/  BAR.SYNC.DEFER_BLOCKING 0x1, 0x80 ;  /* 0x0042000000007b1d */ /* 0x004fec0000010000 */
[----:B------:R-:W-:Y:S05]  /*6900*/  @P0 BRA `(.L_x_101) ;  /* 0x0000000000280947 */ /* 0x000fea0003800000 */
[----:B------:R-:W-:Y:S02]  /*6910*/  UIADD3 UR4, UPT, UPT, UR48, 0x400, URZ ;  /* 0x0000040030047890 */ /* 0x000fe4000fffe0ff */
[----:B------:R-:W-:Y:S01]  /*6920*/  UIADD3 UR6, UP0, UPT, UR52, 0x680, URZ ;  /* 0x0000068034067890 */ /* 0x000fe2000ff1e0ff */
[----:B------:R-:W-:Y:S03]  /*6930*/  UMOV UR43, UR36 ;  /* 0x00000024002b7c82 */ /* 0x000fe60008000000 */
[----:B------:R-:W-:Y:S01]  /*6940*/  MOV R70, UR4 ;  /* 0x0000000400467c02 */ /* 0x000fe20008000f00 */
[----:B------:R-:W-:Y:S03]  /*6950*/  UIADD3.X UR7, UPT, UPT, URZ, UR53, URZ, UP0, !UPT ;  /* 0x00000035ff077290 */ /* 0x000fe600087fe4ff */
[----:B------:R-:W-:Y:S11]  /*6960*/  R2UR UR40, R70 ;  /* 0x00000000462872ca */ /* 0x000ff600000e0000 */
[----:B------:R-:W-:Y:S02]  /*6970*/  @!UPT UIADD3 URZ, UPT, UPT, URZ, URZ, URZ ;  /* 0x000000fffffff290 */ /* 0x000fe4000fffe0ff */
[----:B------:R2:W-:Y:S01]  /*6980*/  UTMASTG.3D [UR40], [UR6] ;  /* 0x00000028060073b5 */ /* 0x0005e20008010000 */
[----:B------:R0:W-:Y:S01]  /*6990*/  UTMACMDFLUSH ;  /* 0x00000000000079b7 */ /* 0x0001e20000000000 */
[----:B--2---:R-:W-:Y:S04]  /*69a0*/  DEPBAR.LE SB0, 0x1 ;  /* 0x000080400000791a */ /* 0x004fe80000000000 */
.L_x_101:
[----:B------:R-:W-:Y:S05]  /*69b0*/  BSYNC.RECONVERGENT B0 ;  /* 0x0000000000007941 */ /* 0x000fea0003800200 */
.L_x_100:
[----:B------:R-:W-:Y:S01]  /*69c0*/  BAR.SYNC.DEFER_BLOCKING 0x1, 0x80 ;  /* 0x0042000000007b1d */ /* 0x000fe20000010000 */
[----:B------:R-:W-:Y:S01]  /*69d0*/  ISETP.NE.AND P1, PT, R80, RZ, PT ;  /* 0x000000ff5000720c */ /* 0x000fe20003f25270 */
[----:B------:R-:W-:Y:S01]  /*69e0*/  UISETP.NE.AND UP0, UPT, UR49, URZ, UPT ;  /* 0x000000ff3100728c */ /* 0x000fe2000bf05270 */
[----:B------:R-:W-:Y:S11]  /*69f0*/  LEA R2, R86, UR48, 0x3 ;  /* 0x0000003056027c11 */ /* 0x000ff6000f8e18ff */
[----:B------:R-:W-:Y:S01]  /*6a00*/  @P1 SHF.L.U32 R3, RZ, 0x1f, RZ ;  /* 0x0000001fff031819 */ /* 0x000fe200000006ff */
[----:B------:R-:W-:Y:S06]  /*6a10*/  BRA.U !UP0, `(.L_x_102) ;  /* 0x0000000108247547 */ /* 0x000fec000b800000 */
[----:B-1----:R-:W-:Y:S01]  /*6a20*/  IMAD.U32 R4, RZ, RZ, UR51 ;  /* 0x00000033ff047e24 */ /* 0x002fe2000f8e00ff */
[----:B------:R-:W-:Y:S01]  /*6a30*/  MOV R0, UR37 ;  /* 0x0000002500007c02 */ /* 0x000fe20008000f00 */
[----:B------:R-:W-:Y:S03]  /*6a40*/  UIADD3 UR51, UPT, UPT, UR51, 0x1, URZ ;  /* 0x0000000133337890 */ /* 0x000fe6000fffe0ff */
[----:B------:R-:W-:Y:S01]  /*6a50*/  @P1 LEA R4, R4, UR48, 0x3 ;  /* 0x0000003004041c11 */ /* 0x000fe2000f8e18ff */
[----:B------:R-:W-:Y:S04]  /*6a60*/  UISETP.NE.AND UP0, UPT, UR51, 0x4, UPT ;  /* 0x000000043300788c */ /* 0x000fe8000bf05270 */
[----:B------:R-:W-:Y:S01]  /*6a70*/  @P1 VIADD R4, R4, 0x40 ;  /* 0x0000004004041836 */ /* 0x000fe20000000000 */
[----:B------:R-:W-:Y:S04]  /*6a80*/  USEL UR51, UR51, URZ, UP0 ;  /* 0x000000ff33337287 */ /* 0x000fe80008000000 */
[----:B------:R-:W-:Y:S04]  /*6a90*/  @P1 PRMT R0, R0, 0x654, R4 ;  /* 0x0000065400001816 */ /* 0x000fe80000000004 */
[----:B------:R2:W-:Y:S04]  /*6aa0*/  @P1 SYNCS.ARRIVE.TRANS64.RED.A1T0 RZ, [R0+URZ], RZ ;  /* 0x000000ff00ff19a7 */ /* 0x0005e800081004ff */
.L_x_102:
[----:B------:R-:W3:Y:S01]  /*6ab0*/  @P1 SYNCS.PHASECHK.TRANS64.TRYWAIT P0, [R2+URZ+0x20], R3 ;  /* 0x00002003020015a7 */ /* 0x000ee200080011ff */
[----:B------:R-:W-:Y:S01]  /*6ac0*/  BSSY B1, `(.L_x_103) ;  /* 0x0000017000017945 */ /* 0x000fe20003800000 */
[----:B---3--:R-:W-:Y:S03]  /*6ad0*/  @P1 SEL R88, RZ, 0x1, !P0 ;  /* 0x00000001ff581807 */ /* 0x008fe60004000000 */
[----:B------:R-:W-:Y:S05]  /*6ae0*/  @!P1 BRA `(.L_x_104) ;  /* 0x0000000000509947 */ /* 0x000fea0003800000 */
[----:B------:R-:W-:Y:S01]  /*6af0*/  ISETP.NE.AND P1, PT, R89, RZ, PT ;  /* 0x000000ff5900720c */ /* 0x000fe20003f25270 */
[----:B------:R-:W-:Y:S01]  /*6b00*/  BSSY B0, `(.L_x_105) ;  /* 0x000000a000007945 */ /* 0x000fe20003800000 */
[----:B------:R-:W-:Y:S11]  /*6b10*/  ISETP.NE.AND P0, PT, R88, RZ, PT ;  /* 0x000000ff5800720c */ /* 0x000ff60003f05270 */
[----:B-1----:R-:W-:Y:S04]  /*6b20*/  @P1 IMAD R5, R86, 0x2000, R87 ;  /* 0x0000200056051824 */ /* 0x002fe800078e0257 */
[----:B------:R-:W-:Y:S05]  /*6b30*/  @P1 VIADD R4, R5, UR48 ;  /* 0x0000003005041c36 */ /* 0x000fea0008000000 */
[----:B------:R-:W-:Y:S01]  /*6b40*/  @P1 IADD3 R3, PT, PT, R90, R4, RZ ;  /* 0x000000045a031210 */ /* 0x000fe20007ffe0ff */
[----:B------:R-:W-:Y:S01]  /*6b50*/  @P1 IMAD.IADD R4, R74, 0x1, R4 ;  /* 0x000000014a041824 */ /* 0x000fe200078e0204 */
[----:B------:R-:W-:Y:S06]  /*6b60*/  @P0 BRA `(.L_x_106) ;  /* 0x00000000000c0947 */ /* 0x000fec0003800000 */
[----:B--2---:R-:W-:Y:S04]  /*6b70*/  SHF.L.U32 R0, RZ, 0x1f, RZ ;  /* 0x0000001fff007819 */ /* 0x004fe800000006ff */
[----:B------:R-:W1:Y:S02]  /*6b80*/  SYNCS.PHASECHK.TRANS64.TRYWAIT P0, [R2+URZ+0x20], R0 ;  /* 0x00002000020075a7 */ /* 0x000e6400080011ff */
[----:B-1----:R-:W-:Y:S05]  /*6b90*/  @!P0 BRA `(.L_x_107) ;  /* 0x0000005000208947 */ /* 0x002fea0003800000 */
.L_x_106:
[----:B------:R-:W-:Y:S05]  /*6ba0*/  BSYNC B0 ;  /* 0x0000000000007941 */ /* 0x000fea0003800000 */
.L_x_105:
[----:B------:R-:W-:Y:S02]  /*6bb0*/  ISETP.NE.AND P0, PT, R89, RZ, PT ;  /* 0x000000ff5900720c */ /* 0x000fe40003f05270 */
[----:B------:R-:W-:Y:S11]  /*6bc0*/  IADD3 R86, PT, PT, R86, 0x1, RZ ;  /* 0x0000000156567810 */ /* 0x000ff60007ffe0ff */
[----:B-12---:R-:W-:Y:S01]  /*6bd0*/  @P0 IMAD.IADD R0, R74, 0x1, R3 ;  /* 0x000000014a000824 */ /* 0x006fe200078e0203 */
[----:B------:R-:W-:Y:S05]  /*6be0*/  @P0 WARPSYNC.ALL ;  /* 0x0000000000000948 */ /* 0x000fea0003800000 */
[----:B------:R3:W4:Y:S04]  /*6bf0*/  @P0 LDSM.16.M88.4 R52, [R5+UR48+0x400] ;  /* 0x000400300534083b */ /* 0x0007280008000200 */
[----:B------:R3:W1:Y:S04]  /*6c00*/  @P0 LDSM.16.M88.4 R48, [R4+0x400] ;  /* 0x000400000430083b */ /* 0x0006680000000200 */
[----:B------:R3:W2:Y:S04]  /*6c10*/  @P0 LDSM.16.M88.4 R40, [R3+0x400] ;  /* 0x000400000328083b */ /* 0x0006a80000000200 */
[----:B------:R3:W1:Y:S02]  /*6c20*/  @P0 LDSM.16.M88.4 R44, [R0+0x400] ;  /* 0x00040000002c083b */ /* 0x0006640000000200 */
.L_x_104:
[----:B------:R-:W-:Y:S05]  /*6c30*/  BSYNC B1 ;  /* 0x0000000000017941 */ /* 0x000fea0003800000 */
.L_x_103:
[----:B--23--:R-:W-:Y:S05]  /*6c40*/  VIADD R0, R34, 0x20 ;  /* 0x0000002022007836 */ /* 0x00cfea0000000000 */
[----:B------:R-:W-:Y:S04]  /*6c50*/  SHF.R.U32.HI R0, RZ, 0x15, R0 ;  /* 0x00000015ff007819 */ /* 0x000fe80000011600 */
[----:B------:R-:W-:Y:S11]  /*6c60*/  LOP3.LUT P0, RZ, R0, 0x3, R69, 0x48, !PT ;  /* 0x0000000300ff7812 */ /* 0x000ff60007804845 */
[----:B------:R-:W-:Y:S02]  /*6c70*/  @!UPT UIADD3 URZ, UPT, UPT, URZ, URZ, URZ ;  /* 0x000000fffffff290 */ /* 0x000fe4000fffe0ff */
[----:B------:R-:W-:Y:S05]  /*6c80*/  @!P0 BRA `(.L_x_108) ;  /* 0x0000000000408947 */ /* 0x000fea0003800000 */
[----:B------:R-:W2:Y:S01]  /*6c90*/  LDCU.64 UR8, c[0x4][0x70] ;  /* 0x01000e00ff0877ac */ /* 0x000ea20008000a00 */
[----:B------:R-:W-:Y:S01]  /*6ca0*/  MOV R3, 0x0 ;  /* 0x0000000000037802 */ /* 0x000fe20000000f00 */
[----:B-1----:R-:W-:Y:S02]  /*6cb0*/  HFMA2 R12, -RZ, RZ, 0, 5.9604644775390625e-08 ;  /* 0x00000001ff0c7431 */ /* 0x002fe400000001ff */
[----:B------:R-:W-:Y:S02]  /*6cc0*/  IMAD.MOV.U32 R8, RZ, RZ, 0x192 ;  /* 0x00000192ff087424 */ /* 0x000fe400078e00ff */
[----:B------:R-:W-:Y:S01]  /*6cd0*/  IMAD.MOV.U32 R13, RZ, RZ, RZ ;  /* 0x000000ffff0d7224 */ /* 0x000fe200078e00ff */
[----:B------:R-:W1:Y:S01]  /*6ce0*/  LDCU.64 UR6, c[0x4][0x78] ;  /* 0x01000f00ff0677ac */ /* 0x000e620008000a00 */
[----:B------:R-:W3:Y:S01]  /*6cf0*/  LDC.64 R2, c[0x4][R3] ;  /* 0x0100000003027b82 */ /* 0x000ee20000000a00 */
[----:B------:R-:W5:Y:S01]  /*6d00*/  LDCU.64 UR4, c[0x4][0x10] ;  /* 0x01000200ff0477ac */ /* 0x000f620008000a00 */
[----:B--2---:R-:W-:Y:S01]  /*6d10*/  MOV R5, UR9 ;  /* 0x0000000900057c02 */ /* 0x004fe20008000f00 */
[----:B------:R-:W-:Y:S01]  /*6d20*/  IMAD.U32 R4, RZ, RZ, UR8 ;  /* 0x00000008ff047e24 */ /* 0x000fe2000f8e00ff */
[----:B-1----:R-:W-:Y:S01]  /*6d30*/  MOV R7, UR7 ;  /* 0x0000000700077c02 */ /* 0x002fe20008000f00 */
[----:B------:R-:W-:Y:S01]  /*6d40*/  IMAD.U32 R6, RZ, RZ, UR6 ;  /* 0x00000006ff067e24 */ /* 0x000fe2000f8e00ff */
[----:B-----5:R-:W-:Y:S01]  /*6d50*/  MOV R11, UR5 ;  /* 0x00000005000b7c02 */ /* 0x020fe20008000f00 */
[----:B------:R-:W-:Y:S02]  /*6d60*/  IMAD.U32 R10, RZ, RZ, UR4 ;  /* 0x00000004ff0a7e24 */ /* 0x000fe4000f8e00ff */
[----:B------:R-:W-:Y:S07]  /*6d70*/  LEPC R20, `(.L_x_108) ;  /* 0x000000001014794e */ /* 0x000fee0000000000 */
[----:B---34-:R-:W-:Y:S05]  /*6d80*/  CALL.ABS.NOINC R2 ;  /* 0x0000000002007343 */ /* 0x018fea0003c00000 */
.L_x_108:
[----:B------:R-:W-:Y:S01]  /*6d90*/  ISETP.NE.AND P6, PT, R80, RZ, PT ;  /* 0x000000ff5000720c */ /* 0x000fe20003fc5270 */
[----:B------:R-:W-:Y:S05]  /*6da0*/  WARPSYNC.ALL ;  /* 0x0000000000007948 */ /* 0x000fea0003800000 */
[----:B------:R-:W-:Y:S01]  /*6db0*/  R2UR UR4, R34 ;  /* 0x00000000220472ca */ /* 0x000fe200000e0000 */
[----:B------:R-:W-:Y:S01]  /*6dc0*/  IMAD.U32 R0, RZ, RZ, UR51 ;  /* 0x00000033ff007e24 */ /* 0x000fe2000f8e00ff */
[----:B----4-:R-:W-:Y:S01]  /*6dd0*/  LOP3.LUT R20, R52, 0xffffe000, RZ, 0xc0, !PT ;  /* 0xffffe00034147812 */ /* 0x010fe200078ec0ff */
[----:B------:R-:W-:Y:S01]  /*6de0*/  IMAD.U32 R21, RZ, RZ, UR37 ;  /* 0x00000025ff157e24 */ /* 0x000fe2000f8e00ff */
[----:B------:R-:W-:Y:S01]  /*6df0*/  ISETP.NE.AND P0, PT, R76, RZ, PT ;  /* 0x000000ff4c00720c */ /* 0x000fe20003f05270 */
[----:B------:R-:W-:Y:S02]  /*6e00*/  BSSY.RECONVERGENT B0, `(.L_x_109) ;  /* 0x000005b000007945 */ /* 0x000fe40003800200 */
[----:B------:R-:W-:Y:S05]  /*6e10*/  @P6 LEA R0, R0, UR48, 0x3 ;  /* 0x0000003000006c11 */ /* 0x000fea000f8e18ff */
[----:B------:R-:W-:Y:S01]  /*6e20*/  @P6 VIADD R0, R0, 0x40 ;  /* 0x0000004000006836 */ /* 0x000fe20000000000 */
[----:B-1----:R-:W1:Y:S04]  /*6e30*/  LDTM.16dp128bit.x8 R4, tmem[UR4+0x20] ;  /* 0x00002004000479ee */ /* 0x002e680008180000 */
[----:B------:R-:W-:Y:S01]  /*6e40*/  @P6 PRMT R21, R21, 0x654, R0 ;  /* 0x0000065415156816 */ /* 0x000fe20000000000 */
[C---:B-1----:R-:W-:Y:S01]  /*6e50*/  FMUL R0, R33.reuse, R4 ;  /* 0x0000000421007220 */ /* 0x042fe20000400000 */
[C---:B------:R-:W-:Y:S01]  /*6e60*/  FMUL R4, R33.reuse, R8 ;  /* 0x0000000821047220 */ /* 0x040fe20000400000 */
[C---:B------:R-:W-:Y:S01]  /*6e70*/  FMUL R8, R33.reuse, R12 ;  /* 0x0000000c21087220 */ /* 0x040fe20000400000 */
[----:B------:R-:W-:Y:S01]  /*6e80*/  FMUL R12, R33, R16 ;  /* 0x00000010210c7220 */ /* 0x000fe20000400000 */
[----:B------:R-:W-:Y:S01]  /*6e90*/  LOP3.LUT R16, R53, 0xffffe000, RZ, 0xc0, !PT ;  /* 0xffffe00035107812 */ /* 0x000fe200078ec0ff */
[C---:B------:R-:W-:Y:S01]  /*6ea0*/  FMUL R2, R33.reuse, R5 ;  /* 0x0000000521027220 */ /* 0x040fe20000400000 */
[C---:B------:R-:W-:Y:S01]  /*6eb0*/  FMUL R3, R33.reuse, R6 ;  /* 0x0000000621037220 */ /* 0x040fe20000400000 */
[----:B------:R-:W-:Y:S01]  /*6ec0*/  FMUL R5, R33, R9 ;  /* 0x0000000921057220 */ /* 0x000fe20000400000 */
[----:B------:R-:W-:Y:S01]  /*6ed0*/  FFMA R36, R35, R20, R0 ;  /* 0x0000001423247223 */ /* 0x000fe20000000000 */
[----:B------:R-:W-:Y:S01]  /*6ee0*/  LOP3.LUT R0, R54, 0xffffe000, RZ, 0xc0, !PT ;  /* 0xffffe00036007812 */ /* 0x000fe200078ec0ff */
[C---:B------:R-:W-:Y:S01]  /*6ef0*/  FMUL R6, R33.reuse, R10 ;  /* 0x0000000a21067220 */ /* 0x040fe20000400000 */
[C---:B------:R-:W-:Y:S01]  /*6f00*/  FMUL R9, R33.reuse, R13 ;  /* 0x0000000d21097220 */ /* 0x040fe20000400000 */
[C---:B------:R-:W-:Y:S01]  /*6f10*/  FMUL R10, R33.reuse, R14 ;  /* 0x0000000e210a7220 */ /* 0x040fe20000400000 */
[----:B------:R-:W-:Y:S01]  /*6f20*/  F2FP.TF32.F32.PACK_B R36, R36 ;  /* 0x00000024ff24723e */ /* 0x000fe200024050ff */
[----:B------:R-:W-:Y:S01]  /*6f30*/  FMUL R13, R33, R17 ;  /* 0x00000011210d7220 */ /* 0x000fe20000400000 */
[----:B------:R-:W-:Y:S01]  /*6f40*/  LOP3.LUT R17, R55, 0xffffe000, RZ, 0xc0, !PT ;  /* 0xffffe00037117812 */ /* 0x000fe200078ec0ff */
[----:B------:R-:W-:Y:S01]  /*6f50*/  FMUL R14, R33, R18 ;  /* 0x00000012210e7220 */ /* 0x000fe20000400000 */
[----:B------:R-:W-:Y:S01]  /*6f60*/  LOP3.LUT R18, R48, 0xffffe000, RZ, 0xc0, !PT ;  /* 0xffffe00030127812 */ /* 0x000fe200078ec0ff */
[----:B------:R-:W-:Y:S01]  /*6f70*/  FFMA R37, R35, R16, R2 ;  /* 0x0000001023257223 */ /* 0x000fe20000000002 */
[----:B------:R-:W-:Y:S01]  /*6f80*/  LOP3.LUT R2, R49, 0xffffe000, RZ, 0xc0, !PT ;  /* 0xffffe00031027812 */ /* 0x000fe200078ec0ff */
[----:B------:R-:W-:Y:S01]  /*6f90*/  FMUL R7, R33, R7 ;  /* 0x0000000721077220 */ /* 0x000fe20000400000 */
[----:B------:R-:W-:Y:S01]  /*6fa0*/  LOP3.LUT R16, R41, 0xffffe000, RZ, 0xc0, !PT ;  /* 0xffffe00029107812 */ /* 0x000fe200078ec0ff */
[C---:B------:R-:W-:Y:S01]  /*6fb0*/  FFMA R38, R35.reuse, R0, R3 ;  /* 0x0000000023267223 */ /* 0x040fe20000000003 */
[----:B------:R-:W-:Y:S01]  /*6fc0*/  LOP3.LUT R0, R50, 0xffffe000, RZ, 0xc0, !PT ;  /* 0xffffe00032007812 */ /* 0x000fe200078ec0ff */
[C---:B------:R-:W-:Y:S01]  /*6fd0*/  FFMA R39, R35.reuse, R17, R7 ;  /* 0x0000001123277223 */ /* 0x040fe20000000007 */
[----:B------:R-:W-:Y:S01]  /*6fe0*/  LOP3.LUT R3, R40, 0xffffe000, RZ, 0xc0, !PT ;  /* 0xffffe00028037812 */ /* 0x000fe200078ec0ff */
[C---:B------:R-:W-:Y:S01]  /*6ff0*/  FFMA R4, R35.reuse, R18, R4 ;  /* 0x0000001223047223 */ /* 0x040fe20000000004 */
[----:B------:R-:W-:Y:S01]  /*7000*/  F2FP.TF32.F32.PACK_B R37, R37 ;  /* 0x00000025ff25723e */ /* 0x000fe200024050ff */
[----:B------:R-:W-:Y:S01]  /*7010*/  FFMA R5, R35, R2, R5 ;  /* 0x0000000223057223 */ /* 0x000fe20000000005 */
[----:B------:R-:W-:Y:S01]  /*7020*/  LOP3.LUT R2, R51, 0xffffe000, RZ, 0xc0, !PT ;  /* 0xffffe00033027812 */ /* 0x000fe200078ec0ff */
[----:B------:R-:W-:Y:S01]  /*7030*/  FMUL R11, R33, R11 ;  /* 0x0000000b210b7220 */ /* 0x000fe20000400000 */
[----:B------:R-:W-:Y:S01]  /*7040*/  F2FP.TF32.F32.PACK_B R38, R38 ;  /* 0x00000026ff26723e */ /* 0x000fe200024050ff */
[C---:B------:R-:W-:Y:S01]  /*7050*/  FFMA R6, R35.reuse, R0, R6 ;  /* 0x0000000023067223 */ /* 0x040fe20000000006 */
[----:B------:R-:W-:Y:S01]  /*7060*/  LOP3.LUT R0, R42, 0xffffe000, RZ, 0xc0, !PT ;  /* 0xffffe0002a007812 */ /* 0x000fe200078ec0ff */
[----:B------:R-:W-:Y:S01]  /*7070*/  FFMA R7, R35, R2, R11 ;  /* 0x0000000223077223 */ /* 0x000fe2000000000b */
[----:B------:R-:W-:Y:S01]  /*7080*/  LOP3.LUT R2, R43, 0xffffe000, RZ, 0xc0, !PT ;  /* 0xffffe0002b027812 */ /* 0x000fe200078ec0ff */
[----:B------:R-:W-:Y:S01]  /*7090*/  FFMA R8, R35, R3, R8 ;  /* 0x0000000323087223 */ /* 0x000fe20000000008 */
[----:B------:R-:W-:Y:S01]  /*70a0*/  LOP3.LUT R3, R45, 0xffffe000, RZ, 0xc0, !PT ;  /* 0xffffe0002d037812 */ /* 0x000fe200078ec0ff */
[----:B------:R-:W-:Y:S01]  /*70b0*/  FFMA R9, R35, R16, R9 ;  /* 0x0000001023097223 */ /* 0x000fe20000000009 */
[----:B------:R-:W-:Y:S01]  /*70c0*/  F2FP.TF32.F32.PACK_B R39, R39 ;  /* 0x00000027ff27723e */ /* 0x000fe200024050ff */
[----:B------:R-:W-:Y:S01]  /*70d0*/  FMUL R15, R33, R15 ;  /* 0x0000000f210f7220 */ /* 0x000fe20000400000 */
[----:B------:R-:W-:Y:S01]  /*70e0*/  LOP3.LUT R16, R46, 0xffffe000, RZ, 0xc0, !PT ;  /* 0xffffe0002e107812 */ /* 0x000fe200078ec0ff */
[C---:B------:R-:W-:Y:S01]  /*70f0*/  FFMA R10, R35.reuse, R0, R10 ;  /* 0x00000000230a7223 */ /* 0x040fe2000000000a */
        /* <DEDUP_REMOVED lines=8> */
[----:B------:R-:W-:Y:S01]  /*7180*/  F2FP.TF32.F32.PACK_B R6, R6 ;  /* 0x00000006ff06723e */ /* 0x000fe200024050ff */
[C---:B------:R-:W-:Y:S01]  /*7190*/  FFMA R13, R35.reuse, R3, R13 ;  /* 0x00000003230d7223 */ /* 0x040fe2000000000d */
[----:B------:R-:W-:Y:S01]  /*71a0*/  F2FP.TF32.F32.PACK_B R7, R7 ;  /* 0x00000007ff07723e */ /* 0x000fe200024050ff */
[C---:B------:R-:W-:Y:S01]  /*71b0*/  FFMA R14, R35.reuse, R16, R14 ;  /* 0x00000010230e7223 */ /* 0x040fe2000000000e */
[----:B------:R-:W-:Y:S01]  /*71c0*/  FFMA R15, R35, R2, R19 ;  /* 0x00000002230f7223 */ /* 0x000fe20000000013 */
[----:B------:R-:W-:Y:S02]  /*71d0*/  F2FP.TF32.F32.PACK_B R8, R8 ;  /* 0x00000008ff08723e */ /* 0x000fe400024050ff */
[----:B------:R1:W-:Y:S01]  /*71e0*/  STSM.16.M88.4 [R81+0x2400], R4 ;  /* 0x0024000451007844 */ /* 0x0003e20000000200 */
[----:B------:R-:W-:Y:S02]  /*71f0*/  F2FP.TF32.F32.PACK_B R9, R9 ;  /* 0x00000009ff09723e */ /* 0x000fe400024050ff */
[----:B------:R-:W-:Y:S02]  /*7200*/  F2FP.TF32.F32.PACK_B R10, R10 ;  /* 0x0000000aff0a723e */ /* 0x000fe400024050ff */
[----:B------:R-:W-:Y:S02]  /*7210*/  F2FP.TF32.F32.PACK_B R11, R11 ;  /* 0x0000000bff0b723e */ /* 0x000fe400024050ff */
[----:B------:R-:W-:Y:S02]  /*7220*/  F2FP.TF32.F32.PACK_B R12, R12 ;  /* 0x0000000cff0c723e */ /* 0x000fe400024050ff */
[----:B------:R-:W-:Y:S01]  /*7230*/  F2FP.TF32.F32.PACK_B R13, R13 ;  /* 0x0000000dff0d723e */ /* 0x000fe200024050ff */
[----:B------:R1:W-:Y:S01]  /*7240*/  STSM.16.M88.4 [R84+0x2000], R8 ;  /* 0x0020000854007844 */ /* 0x0003e20000000200 */
[----:B------:R-:W-:Y:S02]  /*7250*/  F2FP.TF32.F32.PACK_B R14, R14 ;  /* 0x0000000eff0e723e */ /* 0x000fe400024050ff */
[----:B------:R-:W-:Y:S02]  /*7260*/  F2FP.TF32.F32.PACK_B R15, R15 ;  /* 0x0000000fff0f723e */ /* 0x000fe400024050ff */
[----:B------:R-:W-:Y:S02]  /*7270*/  LEA R0, R86, UR48, 0x3 ;  /* 0x0000003056007c11 */ /* 0x000fe4000f8e18ff */
[----:B------:R-:W-:Y:S01]  /*7280*/  @P6 SHF.L.U32 R2, RZ, 0x1f, RZ ;  /* 0x0000001fff026819 */ /* 0x000fe200000006ff */
[----:B------:R1:W-:Y:S01]  /*7290*/  STSM.16.M88.4 [R85+0x2000], R12 ;  /* 0x0020000c55007844 */ /* 0x0003e20000000200 */
        /* <DEDUP_REMOVED lines=8> */
[----:B------:R-:W-:Y:S02]  /*7320*/  UIADD3 UR8, UP0, UPT, UR52, 0x680, URZ ;  /* 0x0000068034087890 */ /* 0x000fe4000ff1e0ff */
[----:B------:R-:W-:Y:S02]  /*7330*/  UIADD3 UR5, UPT, UPT, UR41, 0x20, URZ ;  /* 0x0000002029057890 */ /* 0x000fe4000fffe0ff */
[----:B------:R-:W-:Y:S02]  /*7340*/  UIADD3 UR4, UPT, UPT, UR48, 0x2400, URZ ;  /* 0x0000240030047890 */ /* 0x000fe4000fffe0ff */
[----:B------:R-:W-:Y:S01]  /*7350*/  UIADD3.X UR9, UPT, UPT, URZ, UR53, URZ, UP0, !UPT ;  /* 0x00000035ff097290 */ /* 0x000fe200087fe4ff */
[----:B------:R-:W-:Y:S01]  /*7360*/  UMOV UR6, UR42 ;  /* 0x0000002a00067c82 */ /* 0x000fe20008000000 */
[----:B------:R-:W-:Y:S07]  /*7370*/  UMOV UR7, UR36 ;  /* 0x0000002400077c82 */ /* 0x000fee0008000000 */
[----:B------:R2:W-:Y:S01]  /*7380*/  UTMASTG.3D [UR4], [UR8] ;  /* 0x00000004080073b5 */ /* 0x0005e20008010000 */
[----:B------:R0:W-:Y:S01]  /*7390*/  UTMACMDFLUSH ;  /* 0x00000000000079b7 */ /* 0x0001e20000000000 */
[----:B--2---:R-:W-:Y:S04]  /*73a0*/  DEPBAR.LE SB0, 0x1 ;  /* 0x000080400000791a */ /* 0x004fe80000000000 */
.L_x_110:
[----:B------:R-:W-:Y:S05]  /*73b0*/  BSYNC.RECONVERGENT B0 ;  /* 0x0000000000007941 */ /* 0x000fea0003800200 */
.L_x_109:
[----:B------:R-:W-:Y:S01]  /*73c0*/  BAR.SYNC.DEFER_BLOCKING 0x1, 0x80 ;  /* 0x0042000000007b1d */ /* 0x000fe20000010000 */
[----:B------:R-:W-:Y:S04]  /*73d0*/  UIADD3 UR40, UPT, UPT, UR51, 0x1, URZ ;  /* 0x0000000133287890 */ /* 0x000fe8000fffe0ff */
[----:B------:R-:W-:Y:S04]  /*73e0*/  UISETP.NE.AND UP0, UPT, UR40, 0x4, UPT ;  /* 0x000000042800788c */ /* 0x000fe8000bf05270 */
[----:B------:R-:W-:Y:S01]  /*73f0*/  USEL UR40, UR40, URZ, UP0 ;  /* 0x000000ff28287287 */ /* 0x000fe20008000000 */
[----:B------:R2:W-:Y:S01]  /*7400*/  @P6 SYNCS.ARRIVE.TRANS64.RED.A1T0 RZ, [R21+URZ], RZ ;  /* 0x000000ff15ff69a7 */ /* 0x0005e200081004ff */
[----:B------:R-:W-:Y:S01]  /*7410*/  BSSY B1, `(.L_x_111) ;  /* 0x0000018000017945 */ /* 0x000fe20003800000 */
[----:B------:R-:W3:Y:S02]  /*7420*/  @P6 SYNCS.PHASECHK.TRANS64.TRYWAIT P0, [R0+URZ+0x20], R2 ;  /* 0x00002002000065a7 */ /* 0x000ee400080011ff */
[----:B---3--:R-:W-:Y:S01]  /*7430*/  @P6 SEL R88, RZ, 0x1, !P0 ;  /* 0x00000001ff586807 */ /* 0x008fe20004000000 */
[----:B--2---:R-:W-:Y:S06]  /*7440*/  @!P6 BRA `(.L_x_112) ;  /* 0x000000000050e947 */ /* 0x004fec0003800000 */
        /* <DEDUP_REMOVED lines=8> */
[----:B------:R-:W-:Y:S04]  /*74d0*/  SHF.L.U32 R5, RZ, 0x1f, RZ ;  /* 0x0000001fff057819 */ /* 0x000fe800000006ff */
[----:B------:R-:W1:Y:S02]  /*74e0*/  SYNCS.PHASECHK.TRANS64.TRYWAIT P0, [R0+URZ+0x20], R5 ;  /* 0x00002005000075a7 */ /* 0x000e6400080011ff */
[----:B-1----:R-:W-:Y:S05]  /*74f0*/  @!P0 BRA `(.L_x_115) ;  /* 0x0000004400dc8947 */ /* 0x002fea0003800000 */
.L_x_114:
[----:B------:R-:W-:Y:S05]  /*7500*/  BSYNC B0 ;  /* 0x0000000000007941 */ /* 0x000fea0003800000 */
.L_x_113:
[----:B------:R-:W-:Y:S02]  /*7510*/  ISETP.NE.AND P0, PT, R89, RZ, PT ;  /* 0x000000ff5900720c */ /* 0x000fe40003f05270 */
[----:B------:R-:W-:Y:S11]  /*7520*/  IADD3 R86, PT, PT, R86, 0x1, RZ ;  /* 0x0000000156567810 */ /* 0x000ff60007ffe0ff */
[----:B-1----:R-:W-:Y:S01]  /*7530*/  @P0 IMAD.IADD R0, R74, 0x1, R2 ;  /* 0x000000014a000824 */ /* 0x002fe200078e0202 */
[----:B------:R-:W-:Y:S05]  /*7540*/  @P0 WARPSYNC.ALL ;  /* 0x0000000000000948 */ /* 0x000fea0003800000 */
[----:B------:R2:W3:Y:S04]  /*7550*/  @P0 LDSM.16.M88.4 R52, [R4+UR48+0x400] ;  /* 0x000400300434083b */ /* 0x0004e80008000200 */
[----:B------:R2:W4:Y:S04]  /*7560*/  @P0 LDSM.16.M88.4 R48, [R3+0x400] ;  /* 0x000400000330083b */ /* 0x0005280000000200 */
[----:B------:R2:W1:Y:S04]  /*7570*/  @P0 LDSM.16.M88.4 R40, [R2+0x400] ;  /* 0x000400000228083b */ /* 0x0004680000000200 */
[----:B------:R2:W1:Y:S02]  /*7580*/  @P0 LDSM.16.M88.4 R44, [R0+0x400] ;  /* 0x00040000002c083b */ /* 0x0004640000000200 */
.L_x_112:
[----:B------:R-:W-:Y:S05]  /*7590*/  BSYNC B1 ;  /* 0x0000000000017941 */ /* 0x000fea0003800000 */
.L_x_111:
[----:B--2---:R-:W-:Y:S05]  /*75a0*/  VIADD R0, R34, 0x40 ;  /* 0x0000004022007836 */ /* 0x004fea0000000000 */
        /* <DEDUP_REMOVED lines=20> */
.L_x_116:
[----:B------:R-:W-:Y:S01]  /*76f0*/  ISETP.NE.AND P6, PT, R80, RZ, PT ;  /* 0x000000ff5000720c */ /* 0x000fe20003fc5270 */
[----:B------:R-:W-:Y:S05]  /*7700*/  WARPSYNC.ALL ;  /* 0x0000000000007948 */ /* 0x000fea0003800000 */
[----:B------:R-:W-:Y:S01]  /*7710*/  R2UR UR4, R34 ;  /* 0x00000000220472ca */ /* 0x000fe200000e0000 */
[----:B------:R-:W-:Y:S01]  /*7720*/  IMAD.U32 R0, RZ, RZ, UR40 ;  /* 0x00000028ff007e24 */ /* 0x000fe2000f8e00ff */
[----:B---3--:R-:W-:Y:S01]  /*7730*/  LOP3.LUT R20, R52, 0xffffe000, RZ, 0xc0, !PT ;  /* 0xffffe00034147812 */ /* 0x008fe200078ec0ff */
        /* <DEDUP_REMOVED lines=24> */
[----:B----4-:R-:W-:Y:S01]  /*78c0*/  LOP3.LUT R18, R48, 0xffffe000, RZ, 0xc0, !PT ;  /* 0xffffe00030127812 */ /* 0x010fe200078ec0ff */
        /* <DEDUP_REMOVED lines=68> */
.L_x_118:
[----:B------:R-:W-:Y:S05]  /*7d10*/  BSYNC.RECONVERGENT B0 ;  /* 0x0000000000007941 */ /* 0x000fea0003800200 */
.L_x_117:
[----:B------:R-:W-:Y:S01]  /*7d20*/  BAR.SYNC.DEFER_BLOCKING 0x1, 0x80 ;  /* 0x0042000000007b1d */ /* 0x000fe20000010000 */
[----:B------:R-:W-:Y:S01]  /*7d30*/  UIADD3 UR43, UPT, UPT, UR40, 0x1, URZ ;  /* 0x00000001282b7890 */ /* 0x000fe2000fffe0ff */
[----:B------:R-:W-:Y:S03]  /*7d40*/  HFMA2 R91, -RZ, RZ, 0, 0 ;  /* 0x00000000ff5b7431 */ /* 0x000fe600000001ff */
        /* <DEDUP_REMOVED lines=18> */
.L_x_122:
[----:B------:R-:W-:Y:S05]  /*7e70*/  BSYNC B0 ;  /* 0x0000000000007941 */ /* 0x000fea0003800000 */
.L_x_121:
[----:B------:R-:W-:Y:S01]  /*7e80*/  ISETP.NE.AND P0, PT, R89, RZ, PT ;  /* 0x000000ff5900720c */ /* 0x000fe20003f05270 */
[----:B------:R-:W-:Y:S11]  /*7e90*/  VIADD R86, R86, 0x1 ;  /* 0x0000000156567836 */ /* 0x000ff60000000000 */
[----:B------:R-:W-:Y:S01]  /*7ea0*/  @!UPT UIADD3 URZ, UPT, UPT, URZ, URZ, URZ ;  /* 0x000000fffffff290 */ /* 0x000fe2000fffe0ff */
[----:B-1----:R-:W-:Y:S01]  /*7eb0*/  @P0 IMAD.IADD R0, R74, 0x1, R2 ;  /* 0x000000014a000824 */ /* 0x002fe200078e0202 */
[----:B------:R-:W-:Y:S05]  /*7ec0*/  @P0 WARPSYNC.ALL ;  /* 0x0000000000000948 */ /* 0x000fea0003800000 */
[----:B------:R2:W3:Y:S04]  /*7ed0*/  @P0 LDSM.16.M88.4 R52, [R4+UR48+0x400] ;  /* 0x000400300434083b */ /* 0x0004e80008000200 */
[----:B------:R2:W4:Y:S04]  /*7ee0*/  @P0 LDSM.16.M88.4 R48, [R3+0x400] ;  /* 0x000400000330083b */ /* 0x0005280000000200 */
[----:B------:R2:W1:Y:S04]  /*7ef0*/  @P0 LDSM.16.M88.4 R40, [R2+0x400] ;  /* 0x000400000228083b */ /* 0x0004680000000200 */
[----:B------:R2:W1:Y:S01]  /*7f00*/  @P0 LDSM.16.M88.4 R44, [R0+0x400] ;  /* 0x00040000002c083b */ /* 0x0004620000000200 */
[C---:B------:R-:W-:Y:S04]  /*7f10*/  ISETP.NE.AND P0, PT, R86.reuse, 0x4, PT ;  /* 0x000000045600780c */ /* 0x040fe80003f05270 */
[----:B------:R-:W-:Y:S02]  /*7f20*/  SEL R86, R86, RZ, P0 ;  /* 0x000000ff56567207 */ /* 0x000fe40000000000 */
[----:B------:R-:W-:Y:S02]  /*7f30*/  SEL R91, RZ, 0x1, P0 ;  /* 0x00000001ff5b7807 */ /* 0x000fe40000000000 */
.L_x_120:
[----:B------:R-:W-:Y:S05]  /*7f40*/  BSYNC B1 ;  /* 0x0000000000017941 */ /* 0x000fea0003800000 */
.L_x_119:
        /* <DEDUP_REMOVED lines=21> */
.L_x_124:
        /* <DEDUP_REMOVED lines=79> */
[----:B------:R-:W-:Y:S01]  /*8590*/  @P6 SHF.L.U32 R2, R91, 0x1f, RZ ;  /* 0x0000001f5b026819 */ /* 0x000fe200000006ff */
        /* <DEDUP_REMOVED lines=18> */
.L_x_126:
[----:B------:R-:W-:Y:S05]  /*86c0*/  BSYNC.RECONVERGENT B0 ;  /* 0x0000000000007941 */ /* 0x000fea0003800200 */
.L_x_125:
        /* <DEDUP_REMOVED lines=17> */
[----:B------:R-:W-:Y:S04]  /*87e0*/  SHF.L.U32 R5, R91, 0x1f, RZ ;  /* 0x0000001f5b057819 */ /* 0x000fe800000006ff */
[----:B------:R-:W1:Y:S02]  /*87f0*/  SYNCS.PHASECHK.TRANS64.TRYWAIT P0, [R0+URZ+0x20], R5 ;  /* 0x00002005000075a7 */ /* 0x000e6400080011ff */
[----:B-1----:R-:W-:Y:S05]  /*8800*/  @!P0 BRA `(.L_x_131) ;  /* 0x0000003400408947 */ /* 0x002fea0003800000 */
.L_x_130:
[----:B------:R-:W-:Y:S05]  /*8810*/  BSYNC B0 ;  /* 0x0000000000007941 */ /* 0x000fea0003800000 */
.L_x_129:
[----:B------:R-:W-:Y:S01]  /*8820*/  ISETP.NE.AND P0, PT, R89, RZ, PT ;  /* 0x000000ff5900720c */ /* 0x000fe20003f05270 */
[----:B------:R-:W-:Y:S11]  /*8830*/  VIADD R86, R86, 0x1 ;  /* 0x0000000156567836 */ /* 0x000ff60000000000 */
[----:B------:R-:W-:Y:S01]  /*8840*/  @!UPT UIADD3 URZ, UPT, UPT, URZ, URZ, URZ ;  /* 0x000000fffffff290 */ /* 0x000fe2000fffe0ff */
[----:B-1----:R-:W-:Y:S01]  /*8850*/  @P0 IMAD.IADD R0, R74, 0x1, R2 ;  /* 0x000000014a000824 */ /* 0x002fe200078e0202 */
[----:B------:R-:W-:Y:S05]  /*8860*/  @P0 WARPSYNC.ALL ;  /* 0x0000000000000948 */ /* 0x000fea0003800000 */
[----:B------:R-:W2:Y:S04]  /*8870*/  @P0 LDSM.16.M88.4 R52, [R4+UR48+0x400] ;  /* 0x000400300434083b */ /* 0x000ea80008000200 */
[----:B------:R-:W3:Y:S04]  /*8880*/  @P0 LDSM.16.M88.4 R48, [R3+0x400] ;  /* 0x000400000330083b */ /* 0x000ee80000000200 */
[----:B------:R-:W4:Y:S04]  /*8890*/  @P0 LDSM.16.M88.4 R40, [R2+0x400] ;  /* 0x000400000228083b */ /* 0x000f280000000200 */
[----:B------:R1:W2:Y:S01]  /*88a0*/  @P0 LDSM.16.M88.4 R44, [R0+0x400] ;  /* 0x00040000002c083b */ /* 0x0002a20000000200 */
[C---:B------:R-:W-:Y:S04]  /*88b0*/  ISETP.NE.AND P0, PT, R86.reuse, 0x4, PT ;  /* 0x000000045600780c */ /* 0x040fe80003f05270 */
[----:B------:R-:W-:Y:S02]  /*88c0*/  SEL R86, R86, RZ, P0 ;  /* 0x000000ff56567207 */ /* 0x000fe40000000000 */
[----:B-1----:R-:W-:Y:S04]  /*88d0*/  SEL R0, RZ, 0x1, P0 ;  /* 0x00000001ff007807 */ /* 0x002fe80000000000 */
[----:B------:R-:W-:Y:S02]  /*88e0*/  LOP3.LUT R91, R91, R0, RZ, 0x3c, !PT ;  /* 0x000000005b5b7212 */ /* 0x000fe400078e3cff */
.L_x_128:
[----:B------:R-:W-:Y:S05]  /*88f0*/  BSYNC B1 ;  /* 0x0000000000017941 */ /* 0x000fea0003800000 */
.L_x_127:
[----:B------:R-:W-:Y:S05]  /*8900*/  VIADD R0, R34, 0x80 ;  /* 0x0000008022007836 */ /* 0x000fea0000000000 */
[----:B------:R-:W-:Y:S04]  /*8910*/  SHF.R.U32.HI R0, RZ, 0x15, R0 ;  /* 0x00000015ff007819 */ /* 0x000fe80000011600 */
[----:B------:R-:W-:Y:S11]  /*8920*/  LOP3.LUT P0, RZ, R0, 0x3, R69, 0x48, !PT ;  /* 0x0000000300ff7812 */ /* 0x000ff60007804845 */
[----:B------:R-:W-:Y:S02]  /*8930*/  @!UPT UIADD3 URZ, UPT, UPT, URZ, URZ, URZ ;  /* 0x000000fffffff290 */ /* 0x000fe4000fffe0ff */
[----:B------:R-:W-:Y:S05]  /*8940*/  @!P0 BRA `(.L_x_132) ;  /* 0x0000000000408947 */ /* 0x000fea0003800000 */
[----:B------:R-:W5:Y:S01]  /*8950*/  LDCU.64 UR8, c[0x4][0x70] ;  /* 0x01000e00ff0877ac */ /* 0x000f620008000a00 */
[----:B------:R-:W-:Y:S01]  /*8960*/  MOV R3, 0x0 ;  /* 0x0000000000037802 */ /* 0x000fe20000000f00 */
[----:B-1----:R-:W-:Y:S02]  /*8970*/  HFMA2 R12, -RZ, RZ, 0, 5.9604644775390625e-08 ;  /* 0x00000001ff0c7431 */ /* 0x002fe400000001ff */
[----:B------:R-:W-:Y:S02]  /*8980*/  IMAD.MOV.U32 R8, RZ, RZ, 0x192 ;  /* 0x00000192ff087424 */ /* 0x000fe400078e00ff */
[----:B------:R-:W-:Y:S01]  /*8990*/  IMAD.MOV.U32 R13, RZ, RZ, RZ ;  /* 0x000000ffff0d7224 */ /* 0x000fe200078e00ff */
[----:B------:R-:W1:Y:S01]  /*89a0*/  LDCU.64 UR6, c[0x4][0x78] ;  /* 0x01000f00ff0677ac */ /* 0x000e620008000a00 */
[----:B------:R-:W2:Y:S01]  /*89b0*/  LDC.64 R2, c[0x4][R3] ;  /* 0x0100000003027b82 */ /* 0x000ea20000000a00 */
[----:B------:R-:W3:Y:S01]  /*89c0*/  LDCU.64 UR4, c[0x4][0x10] ;  /* 0x01000200ff0477ac */ /* 0x000ee20008000a00 */
[----:B-----5:R-:W-:Y:S01]  /*89d0*/  MOV R5, UR9 ;  /* 0x0000000900057c02 */ /* 0x020fe20008000f00 */
[----:B------:R-:W-:Y:S01]  /*89e0*/  IMAD.U32 R4, RZ, RZ, UR8 ;  /* 0x00000008ff047e24 */ /* 0x000fe2000f8e00ff */
[----:B-1----:R-:W-:Y:S01]  /*89f0*/  MOV R7, UR7 ;  /* 0x0000000700077c02 */ /* 0x002fe20008000f00 */
[----:B------:R-:W-:Y:S01]  /*8a00*/  IMAD.U32 R6, RZ, RZ, UR6 ;  /* 0x00000006ff067e24 */ /* 0x000fe2000f8e00ff */
[----:B---3--:R-:W-:Y:S01]  /*8a10*/  MOV R11, UR5 ;  /* 0x00000005000b7c02 */ /* 0x008fe20008000f00 */
[----:B------:R-:W-:Y:S02]  /*8a20*/  IMAD.U32 R10, RZ, RZ, UR4 ;  /* 0x00000004ff0a7e24 */ /* 0x000fe4000f8e00ff */
[----:B------:R-:W-:Y:S07]  /*8a30*/  LEPC R20, `(.L_x_132) ;  /* 0x000000001014794e */ /* 0x000fee0000000000 */
[----:B--2-4-:R-:W-:Y:S05]  /*8a40*/  CALL.ABS.NOINC R2 ;  /* 0x0000000002007343 */ /* 0x014fea0003c00000 */
.L_x_132:
[----:B------:R-:W-:Y:S01]  /*8a50*/  ISETP.NE.AND P6, PT, R80, RZ, PT ;  /* 0x000000ff5000720c */ /* 0x000fe20003fc5270 */
[----:B------:R-:W-:Y:S05]  /*8a60*/  WARPSYNC.ALL ;  /* 0x0000000000007948 */ /* 0x000fea0003800000 */
[----:B------:R-:W-:Y:S01]  /*8a70*/  R2UR UR4, R34 ;  /* 0x00000000220472ca */ /* 0x000fe200000e0000 */
[----:B------:R-:W-:Y:S01]  /*8a80*/  IMAD.U32 R0, RZ, RZ, UR40 ;  /* 0x00000028ff007e24 */ /* 0x000fe2000f8e00ff */
[----:B--2---:R-:W-:Y:S01]  /*8a90*/  LOP3.LUT R20, R52, 0xffffe000, RZ, 0xc0, !PT ;  /* 0xffffe00034147812 */ /* 0x004fe200078ec0ff */
        /* <DEDUP_REMOVED lines=24> */
[----:B---3--:R-:W-:Y:S01]  /*8c20*/  LOP3.LUT R18, R48, 0xffffe000, RZ, 0xc0, !PT ;  /* 0xffffe00030127812 */ /* 0x008fe200078ec0ff */
[----:B------:R-:W-:Y:S01]  /*8c30*/  FFMA R37, R35, R16, R2 ;  /* 0x0000001023257223 */ /* 0x000fe20000000002 */
[----:B------:R-:W-:Y:S01]  /*8c40*/  LOP3.LUT R2, R49, 0xffffe000, RZ, 0xc0, !PT ;  /* 0xffffe00031027812 */ /* 0x000fe200078ec0ff */
[----:B------:R-:W-:Y:S01]  /*8c50*/  FMUL R7, R33, R7 ;  /* 0x0000000721077220 */ /* 0x000fe20000400000 */
[----:B----4-:R-:W-:Y:S01]  /*8c60*/  LOP3.LUT R16, R41, 0xffffe000, RZ, 0xc0, !PT ;  /* 0xffffe00029107812 */ /* 0x010fe200078ec0ff */
        /* <DEDUP_REMOVED lines=43> */
[----:B------:R-:W-:Y:S02]  /*8f20*/  F2FP.TF32.F32.PACK_B R15, R15 ;  /* 0x0000000fff0f723e */ /* 0x000fe400024050ff */
[----:B------:R-:W-:Y:S02]  /*8f30*/  LEA R0, R86, UR48, 0x3 ;  /* 0x0000003056007c11 */ /* 0x000fe4000f8e18ff */
[----:B------:R-:W-:Y:S01]  /*8f40*/  @P6 SHF.L.U32 R2, R91, 0x1f, RZ ;  /* 0x0000001f5b026819 */ /* 0x000fe200000006ff */
        /* <DEDUP_REMOVED lines=10> */
[----:B------:R-:W-:Y:S02]  /*8ff0*/  UIADD3 UR8, UP0, UPT, UR52, 0x680, URZ ;  /* 0x0000068034087890 */ /* 0x000fe4000ff1e0ff */
[----:B------:R-:W-:Y:S02]  /*9000*/  UIADD3 UR5, UPT, UPT, UR41, 0x80, URZ ;  /* 0x0000008029057890 */ /* 0x000fe4000fffe0ff */
[----:B------:R-:W-:Y:S01]  /*9010*/  MOV R70, UR10 ;  /* 0x0000000a00467c02 */ /* 0x000fe20008000f00 */
[----:B------:R-:W-:Y:S01]  /*9020*/  UIADD3.X UR9, UPT, UPT, URZ, UR53, URZ, UP0, !UPT ;  /* 0x00000035ff097290 */ /* 0x000fe200087fe4ff */
[----:B------:R-:W-:Y:S02]  /*9030*/  UMOV UR6, UR42 ;  /* 0x0000002a00067c82 */ /* 0x000fe40008000000 */
[----:B------:R-:W-:Y:S01]  /*9040*/  R2UR UR4, R70 ;  /* 0x00000000460472ca */ /* 0x000fe200000e0000 */
[----:B------:R-:W-:Y:S11]  /*9050*/  UMOV UR7, UR36 ;  /* 0x0000002400077c82 */ /* 0x000ff60008000000 */
[----:B------:R-:W-:Y:S01]  /*9060*/  @!UPT UIADD3 URZ, UPT, UPT, URZ, URZ, URZ ;  /* 0x000000fffffff290 */ /* 0x000fe2000fffe0ff */
[----:B------:R2:W-:Y:S01]  /*9070*/  UTMASTG.3D [UR4], [UR8] ;  /* 0x00000004080073b5 */ /* 0x0005e20008010000 */
[----:B------:R0:W-:Y:S01]  /*9080*/  UTMACMDFLUSH ;  /* 0x00000000000079b7 */ /* 0x0001e20000000000 */
[----:B--2---:R-:W-:Y:S04]  /*9090*/  DEPBAR.LE SB0, 0x1 ;  /* 0x000080400000791a */ /* 0x004fe80000000000 */
.L_x_134:
[----:B------:R-:W-:Y:S05]  /*90a0*/  BSYNC.RECONVERGENT B0 ;  /* 0x0000000000007941 */ /* 0x000fea0003800200 */
.L_x_133:
        /* <DEDUP_REMOVED lines=20> */
.L_x_138:
[----:B------:R-:W-:Y:S05]  /*91f0*/  BSYNC B0 ;  /* 0x0000000000007941 */ /* 0x000fea0003800000 */
.L_x_137:
        /* <DEDUP_REMOVED lines=13> */
.L_x_136:
[----:B------:R-:W-:Y:S05]  /*92d0*/  BSYNC B1 ;  /* 0x0000000000017941 */ /* 0x000fea0003800000 */
.L_x_135:
        /* <DEDUP_REMOVED lines=21> */
.L_x_140:
        /* <DEDUP_REMOVED lines=98> */
.L_x_142:
[----:B------:R-:W-:Y:S05]  /*9a50*/  BSYNC.RECONVERGENT B0 ;  /* 0x0000000000007941 */ /* 0x000fea0003800200 */
.L_x_141:
        /* <DEDUP_REMOVED lines=20> */
.L_x_146:
[----:B------:R-:W-:Y:S05]  /*9ba0*/  BSYNC B0 ;  /* 0x0000000000007941 */ /* 0x000fea0003800000 */
.L_x_145:
        /* <DEDUP_REMOVED lines=13> */
.L_x_144:
[----:B------:R-:W-:Y:S05]  /*9c80*/  BSYNC B1 ;  /* 0x0000000000017941 */ /* 0x000fea0003800000 */
.L_x_143:
        /* <DEDUP_REMOVED lines=21> */
.L_x_148:
        /* <DEDUP_REMOVED lines=98> */
.L_x_150:
[----:B------:R-:W-:Y:S05]  /*a400*/  BSYNC.RECONVERGENT B0 ;  /* 0x0000000000007941 */ /* 0x000fea0003800200 */
.L_x_149:
        /* <DEDUP_REMOVED lines=12> */
[----:B------:R-:W-:Y:S04]  /*a4d0*/  @P1 IMAD R86, R86, 0x2000, R87 ;  /* 0x0000200056561824 */ /* 0x000fe800078e0257 */
[----:B------:R-:W-:Y:S05]  /*a4e0*/  @P1 VIADD R2, R86, UR48 ;  /* 0x0000003056021c36 */ /* 0x000fea0008000000 */
[----:B------:R-:W-:Y:S01]  /*a4f0*/  @P1 IADD3 R90, PT, PT, R90, R2, RZ ;  /* 0x000000025a5a1210 */ /* 0x000fe20007ffe0ff */
[----:B------:R-:W-:Y:S01]  /*a500*/  @P1 IMAD.IADD R2, R74, 0x1, R2 ;  /* 0x000000014a021824 */ /* 0x000fe200078e0202 */
[----:B------:R-:W-:Y:S06]  /*a510*/  @P0 BRA `(.L_x_154) ;  /* 0x00000000000c0947 */ /* 0x000fec0003800000 */
[----:B------:R-:W-:Y:S04]  /*a520*/  SHF.L.U32 R91, R91, 0x1f, RZ ;  /* 0x0000001f5b5b7819 */ /* 0x000fe800000006ff */
[----:B------:R-:W2:Y:S02]  /*a530*/  SYNCS.PHASECHK.TRANS64.TRYWAIT P0, [R0+URZ+0x20], R91 ;  /* 0x0000205b000075a7 */ /* 0x000ea400080011ff */
[----:B--2---:R-:W-:Y:S05]  /*a540*/  @!P0 BRA `(.L_x_155) ;  /* 0x00000018002c8947 */ /* 0x004fea0003800000 */
.L_x_154:
[----:B------:R-:W-:Y:S05]  /*a550*/  BSYNC B0 ;  /* 0x0000000000007941 */ /* 0x000fea0003800000 */
.L_x_153:
[----:B------:R-:W-:Y:S11]  /*a560*/  ISETP.NE.AND P0, PT, R89, RZ, PT ;  /* 0x000000ff5900720c */ /* 0x000ff60003f05270 */
[----:B------:R-:W-:Y:S02]  /*a570*/  @!UPT UIADD3 URZ, UPT, UPT, URZ, URZ, URZ ;  /* 0x000000fffffff290 */ /* 0x000fe4000fffe0ff */
[----:B--2---:R-:W-:Y:S01]  /*a580*/  @P0 IADD3 R0, PT, PT, R74, R90, RZ ;  /* 0x0000005a4a000210 */ /* 0x004fe20007ffe0ff */
[----:B------:R-:W-:Y:S05]  /*a590*/  @P0 WARPSYNC.ALL ;  /* 0x0000000000000948 */ /* 0x000fea0003800000 */
[----:B------:R2:W3:Y:S04]  /*a5a0*/  @P0 LDSM.16.M88.4 R52, [R86+UR48+0x400] ;  /* 0x000400305634083b */ /* 0x0004e80008000200 */
[----:B------:R2:W4:Y:S04]  /*a5b0*/  @P0 LDSM.16.M88.4 R48, [R2+0x400] ;  /* 0x000400000230083b */ /* 0x0005280000000200 */
[----:B------:R2:W1:Y:S04]  /*a5c0*/  @P0 LDSM.16.M88.4 R40, [R90+0x400] ;  /* 0x000400005a28083b */ /* 0x0004680000000200 */
[----:B------:R2:W1:Y:S02]  /*a5d0*/  @P0 LDSM.16.M88.4 R44, [R0+0x400] ;  /* 0x00040000002c083b */ /* 0x0004640000000200 */
.L_x_152:
[----:B------:R-:W-:Y:S05]  /*a5e0*/  BSYNC B1 ;  /* 0x0000000000017941 */ /* 0x000fea0003800000 */
.L_x_151:
        /* <DEDUP_REMOVED lines=21> */
.L_x_156:
[----:B------:R-:W-:Y:S01]  /*a740*/  ISETP.NE.AND P0, PT, R76, RZ, PT ;  /* 0x000000ff4c00720c */ /* 0x000fe20003f05270 */
[----:B------:R-:W-:Y:S05]  /*a750*/  WARPSYNC.ALL ;  /* 0x0000000000007948 */ /* 0x000fea0003800000 */
[----:B------:R-:W-:Y:S01]  /*a760*/  R2UR UR4, R34 ;  /* 0x00000000220472ca */ /* 0x000fe200000e0000 */
[----:B------:R-:W-:Y:S01]  /*a770*/  BSSY.RECONVERGENT B0, `(.L_x_157) ;  /* 0x000005c000007945 */ /* 0x000fe20003800200 */
[----:B------:R-:W-:Y:S02]  /*a780*/  R2UR UR5, R83 ;  /* 0x00000000530572ca */ /* 0x000fe400000e0000 */
[----:B---3--:R-:W-:Y:S02]  /*a790*/  LOP3.LUT R0, R52, 0xffffe000, RZ, 0xc0, !PT ;  /* 0xffffe00034007812 */ /* 0x008fe400078ec0ff */
[----:B------:R-:W-:Y:S02]  /*a7a0*/  LOP3.LUT R2, R53, 0xffffe000, RZ, 0xc0, !PT ;  /* 0xffffe00035027812 */ /* 0x000fe400078ec0ff */
[----:B------:R-:W-:Y:S02]  /*a7b0*/  LOP3.LUT R3, R54, 0xffffe000, RZ, 0xc0, !PT ;  /* 0xffffe00036037812 */ /* 0x000fe400078ec0ff */
[----:B------:R-:W-:Y:S02]  /*a7c0*/  LOP3.LUT R20, R55, 0xffffe000, RZ, 0xc0, !PT ;  /* 0xffffe00037147812 */ /* 0x000fe400078ec0ff */
[----:B----4-:R-:W-:Y:S01]  /*a7d0*/  LOP3.LUT R21, R48, 0xffffe000, RZ, 0xc0, !PT ;  /* 0xffffe00030157812 */ /* 0x010fe200078ec0ff */
[----:B-1----:R-:W1:Y:S01]  /*a7e0*/  LDTM.16dp128bit.x8 R4, tmem[UR4+0xe0] ;  /* 0x0000e004000479ee */ /* 0x002e620008180000 */
[----:B------:R-:W-:Y:S01]  /*a7f0*/  LOP3.LUT R34, R49, 0xffffe000, RZ, 0xc0, !PT ;  /* 0xffffe00031227812 */ /* 0x000fe200078ec0ff */
[----:B------:R-:W-:Y:S01]  /*a800*/  UIADD3 UR5, UPT, UPT, UR5, 0xb0, URZ ;  /* 0x000000b005057890 */ /* 0x000fe2000fffe0ff */
[----:B------:R-:W-:Y:S01]  /*a810*/  LOP3.LUT R36, R50, 0xffffe000, RZ, 0xc0, !PT ;  /* 0xffffe00032247812 */ /* 0x000fe200078ec0ff */
[----:B------:R-:W-:Y:S01]  /*a820*/  NOP ;  /* 0x0000000000007918 */ /* 0x000fe20000000000 */
[----:B------:R-:W-:Y:S01]  /*a830*/  LOP3.LUT R37, R51, 0xffffe000, RZ, 0xc0, !PT ;  /* 0xffffe00033257812 */ /* 0x000fe200078ec0ff */
[----:B------:R-:W-:Y:S01]  /*a840*/  UPRMT UR5, UR37, 0x654, UR5 ;  /* 0x0000065425057896 */ /* 0x000fe20008000005 */
[----:B------:R-:W-:Y:S02]  /*a850*/  LOP3.LUT R38, R40, 0xffffe000, RZ, 0xc0, !PT ;  /* 0xffffe00028267812 */ /* 0x000fe400078ec0ff */
[----:B------:R-:W-:Y:S02]  /*a860*/  LOP3.LUT R39, R41, 0xffffe000, RZ, 0xc0, !PT ;  /* 0xffffe00029277812 */ /* 0x000fe400078ec0ff */
[----:B------:R-:W-:Y:S02]  /*a870*/  LOP3.LUT R40, R42, 0xffffe000, RZ, 0xc0, !PT ;  /* 0xffffe0002a287812 */ /* 0x000fe400078ec0ff */
[----:B------:R-:W-:Y:S02]  /*a880*/  LOP3.LUT R41, R43, 0xffffe000, RZ, 0xc0, !PT ;  /* 0xffffe0002b297812 */ /* 0x000fe400078ec0ff */
[----:B------:R-:W-:Y:S01]  /*a890*/  LOP3.LUT R42, R44, 0xffffe000, RZ, 0xc0, !PT ;  /* 0xffffe0002c2a7812 */ /* 0x000fe200078ec0ff */
[----:B-1----:R-:W-:Y:S01]  /*a8a0*/  SYNCS.ARRIVE.TRANS64.RED.A1T0 RZ, [UR5], RZ ;  /* 0x000000ffffff79a7 */ /* 0x002fe20008100405 */
[----:B------:R-:W-:Y:S02]  /*a8b0*/  LOP3.LUT R43, R45, 0xffffe000, RZ, 0xc0, !PT ;  /* 0xffffe0002d2b7812 */ /* 0x000fe400078ec0ff */
[----:B------:R-:W-:Y:S02]  /*a8c0*/  LOP3.LUT R44, R46, 0xffffe000, RZ, 0xc0, !PT ;  /* 0xffffe0002e2c7812 */ /* 0x000fe400078ec0ff */
[----:B------:R-:W-:Y:S01]  /*a8d0*/  LOP3.LUT R45, R47, 0xffffe000, RZ, 0xc0, !PT ;  /* 0xffffe0002f2d7812 */ /* 0x000fe200078ec0ff */
[C---:B------:R-:W-:Y:S01]  /*a8e0*/  FMUL R4, R33.reuse, R4 ;  /* 0x0000000421047220 */ /* 0x040fe20000400000 */
[C---:B------:R-:W-:Y:S01]  /*a8f0*/  FMUL R5, R33.reuse, R5 ;  /* 0x0000000521057220 */ /* 0x040fe20000400000 */
[C---:B------:R-:W-:Y:S01]  /*a900*/  FMUL R6, R33.reuse, R6 ;  /* 0x0000000621067220 */ /* 0x040fe20000400000 */
[----:B------:R-:W-:Y:S01]  /*a910*/  FMUL R7, R33, R7 ;  /* 0x0000000721077220 */ /* 0x000fe20000400000 */
[----:B------:R-:W-:Y:S01]  /*a920*/  FFMA R4, R35, R0, R4 ;  /* 0x0000000023047223 */ /* 0x000fe20000000004 */
[----:B------:R-:W-:Y:S01]  /*a930*/  FMUL R8, R33, R8 ;  /* 0x0000000821087220 */ /* 0x000fe20000400000 */
[----:B------:R-:W-:Y:S01]  /*a940*/  FFMA R5, R35, R2, R5 ;  /* 0x0000000223057223 */ /* 0x000fe20000000005 */
[----:B------:R-:W-:Y:S01]  /*a950*/  FMUL R9, R33, R9 ;  /* 0x0000000921097220 */ /* 0x000fe20000400000 */
[----:B------:R-:W-:Y:S01]  /*a960*/  FFMA R6, R35, R3, R6 ;  /* 0x0000000323067223 */ /* 0x000fe20000000006 */
[----:B------:R-:W-:Y:S01]  /*a970*/  F2FP.TF32.F32.PACK_B R4, R4 ;  /* 0x00000004ff04723e */ /* 0x000fe200024050ff */
[----:B------:R-:W-:Y:S01]  /*a980*/  FMUL R10, R33, R10 ;  /* 0x0000000a210a7220 */ /* 0x000fe20000400000 */
[----:B------:R-:W-:Y:S01]  /*a990*/  F2FP.TF32.F32.PACK_B R5, R5 ;  /* 0x00000005ff05723e */ /* 0x000fe200024050ff */
[----:B------:R-:W-:Y:S01]  /*a9a0*/  FFMA R7, R35, R20, R7 ;  /* 0x0000001423077223 */ /* 0x000fe20000000007 */
[----:B------:R-:W-:Y:S01]  /*a9b0*/  FMUL R11, R33, R11 ;  /* 0x0000000b210b7220 */ /* 0x000fe20000400000 */
        /* <DEDUP_REMOVED lines=8> */
[----:B------:R-:W-:Y:S01]  /*aa40*/  F2FP.TF32.F32.PACK_B R6, R6 ;  /* 0x00000006ff06723e */ /* 0x000fe200024050ff */
[----:B------:R-:W-:Y:S01]  /*aa50*/  FFMA R12, R35, R38, R12 ;  /* 0x00000026230c7223 */ /* 0x000fe2000000000c */
[----:B------:R-:W-:Y:S01]  /*aa60*/  F2FP.TF32.F32.PACK_B R7, R7 ;  /* 0x00000007ff07723e */ /* 0x000fe200024050ff */
[----:B------:R-:W-:Y:S01]  /*aa70*/  FMUL R16, R33, R16 ;  /* 0x0000001021107220 */ /* 0x000fe20000400000 */
[----:B------:R-:W-:Y:S01]  /*aa80*/  FFMA R13, R35, R39, R13 ;  /* 0x00000027230d7223 */ /* 0x000fe2000000000d */
[----:B------:R-:W-:Y:S01]  /*aa90*/  FMUL R17, R33, R17 ;  /* 0x0000001121117220 */ /* 0x000fe20000400000 */
[----:B------:R-:W-:Y:S01]  /*aaa0*/  FFMA R14, R35, R40, R14 ;  /* 0x00000028230e7223 */ /* 0x000fe2000000000e */
[----:B------:R1:W-:Y:S01]  /*aab0*/  STSM.16.M88.4 [R82+0x6400], R4 ;  /* 0x0064000452007844 */ /* 0x0003e20000000200 */
[----:B------:R-:W-:Y:S01]  /*aac0*/  FMUL R18, R33, R18 ;  /* 0x0000001221127220 */ /* 0x000fe20000400000 */
[----:B------:R-:W-:Y:S01]  /*aad0*/  FFMA R15, R35, R41, R15 ;  /* 0x00000029230f7223 */ /* 0x000fe2000000000f */
[----:B------:R-:W-:Y:S01]  /*aae0*/  FMUL R19, R33, R19 ;  /* 0x0000001321137220 */ /* 0x000fe20000400000 */
[----:B------:R-:W-:Y:S01]  /*aaf0*/  F2FP.TF32.F32.PACK_B R8, R8 ;  /* 0x00000008ff08723e */ /* 0x000fe200024050ff */
[C---:B------:R-:W-:Y:S01]  /*ab00*/  FFMA R16, R35.reuse, R42, R16 ;  /* 0x0000002a23107223 */ /* 0x040fe20000000010 */
[----:B------:R-:W-:Y:S01]  /*ab10*/  F2FP.TF32.F32.PACK_B R9, R9 ;  /* 0x00000009ff09723e */ /* 0x000fe200024050ff */
[C---:B------:R-:W-:Y:S01]  /*ab20*/  FFMA R17, R35.reuse, R43, R17 ;  /* 0x0000002b23117223 */ /* 0x040fe20000000011 */
[----:B------:R-:W-:Y:S01]  /*ab30*/  F2FP.TF32.F32.PACK_B R10, R10 ;  /* 0x0000000aff0a723e */ /* 0x000fe200024050ff */
[C---:B------:R-:W-:Y:S01]  /*ab40*/  FFMA R18, R35.reuse, R44, R18 ;  /* 0x0000002c23127223 */ /* 0x040fe20000000012 */
[----:B------:R-:W-:Y:S01]  /*ab50*/  F2FP.TF32.F32.PACK_B R11, R11 ;  /* 0x0000000bff0b723e */ /* 0x000fe200024050ff */
[----:B------:R-:W-:Y:S01]  /*ab60*/  FFMA R19, R35, R45, R19 ;  /* 0x0000002d23137223 */ /* 0x000fe20000000013 */
[----:B------:R-:W-:Y:S02]  /*ab70*/  F2FP.TF32.F32.PACK_B R12, R12 ;  /* 0x0000000cff0c723e */ /* 0x000fe400024050ff */
[----:B------:R-:W-:Y:S01]  /*ab80*/  F2FP.TF32.F32.PACK_B R13, R13 ;  /* 0x0000000dff0d723e */ /* 0x000fe200024050ff */
[----:B------:R1:W-:Y:S01]  /*ab90*/  STSM.16.M88.4 [R81+0x6400], R8 ;  /* 0x0064000851007844 */ /* 0x0003e20000000200 */
[----:B------:R-:W-:Y:S02]  /*aba0*/  F2FP.TF32.F32.PACK_B R14, R14 ;  /* 0x0000000eff0e723e */ /* 0x000fe400024050ff */
[----:B------:R-:W-:Y:S02]  /*abb0*/  F2FP.TF32.F32.PACK_B R15, R15 ;  /* 0x0000000fff0f723e */ /* 0x000fe400024050ff */
[----:B------:R-:W-:Y:S02]  /*abc0*/  F2FP.TF32.F32.PACK_B R16, R16 ;  /* 0x00000010ff10723e */ /* 0x000fe400024050ff */
[----:B------:R-:W-:Y:S01]  /*abd0*/  F2FP.TF32.F32.PACK_B R17, R17 ;  /* 0x00000011ff11723e */ /* 0x000fe200024050ff */
[----:B------:R1:W-:Y:S01]  /*abe0*/  STSM.16.M88.4 [R84+0x6000], R12 ;  /* 0x0060000c54007844 */ /* 0x0003e20000000200 */
[----:B------:R-:W-:Y:S02]  /*abf0*/  F2FP.TF32.F32.PACK_B R18, R18 ;  /* 0x00000012ff12723e */ /* 0x000fe400024050ff */
[----:B------:R-:W-:Y:S05]  /*ac00*/  F2FP.TF32.F32.PACK_B R19, R19 ;  /* 0x00000013ff13723e */ /* 0x000fea00024050ff */
        /* <DEDUP_REMOVED lines=18> */
.L_x_158:
[----:B------:R-:W-:Y:S05]  /*ad30*/  BSYNC.RECONVERGENT B0 ;  /* 0x0000000000007941 */ /* 0x000fea0003800200 */
.L_x_157:
[----:B------:R-:W-:Y:S01]  /*ad40*/  BAR.SYNC.DEFER_BLOCKING 0x1, 0x80 ;  /* 0x0042000000007b1d */ /* 0x000fe20000010000 */
[----:B------:R-:W-:Y:S01]  /*ad50*/  UISETP.NE.AND UP0, UPT, UR49, -0x8, UPT ;  /* 0xfffffff83100788c */ /* 0x000fe2000bf05270 */
[----:B------:R-:W-:Y:S08]  /*ad60*/  IADD3 R31, PT, PT, R31, 0x1, RZ ;  /* 0x000000011f1f7810 */ /* 0x000ff00007ffe0ff */
[----:B------:R-:W-:Y:S05]  /*ad70*/  BRA.U !UP0, `(.L_x_159) ;  /* 0x0000000108287547 */ /* 0x000fea000b800000 */
[----:B------:R-:W-:Y:S01]  /*ad80*/  ISETP.NE.AND P0, PT, R80, RZ, PT ;  /* 0x000000ff5000720c */ /* 0x000fe20003f05270 */
[----:B------:R-:W-:Y:S01]  /*ad90*/  IMAD.U32 R2, RZ, RZ, UR51 ;  /* 0x00000033ff027e24 */ /* 0x000fe2000f8e00ff */
[----:B------:R-:W-:Y:S01]  /*ada0*/  UIADD3 UR51, UPT, UPT, UR51, 0x1, URZ ;  /* 0x0000000133337890 */ /* 0x000fe2000fffe0ff */
[----:B------:R-:W-:Y:S03]  /*adb0*/  IMAD.U32 R0, RZ, RZ, UR37 ;  /* 0x00000025ff007e24 */ /* 0x000fe6000f8e00ff */
[----:B------:R-:W-:Y:S04]  /*adc0*/  UISETP.NE.AND UP0, UPT, UR51, 0x4, UPT ;  /* 0x000000043300788c */ /* 0x000fe8000bf05270 */
[----:B------:R-:W-:Y:S03]  /*add0*/  USEL UR51, UR51, URZ, UP0 ;  /* 0x000000ff33337287 */ /* 0x000fe60008000000 */
[----:B------:R-:W-:Y:S05]  /*ade0*/  @P0 LEA R2, R2, UR48, 0x3 ;  /* 0x0000003002020c11 */ /* 0x000fea000f8e18ff */
[----:B------:R-:W-:Y:S05]  /*adf0*/  @P0 VIADD R2, R2, 0x40 ;  /* 0x0000004002020836 */ /* 0x000fea0000000000 */
[----:B------:R-:W-:Y:S04]  /*ae00*/  @P0 PRMT R0, R0, 0x654, R2 ;  /* 0x0000065400000816 */ /* 0x000fe80000000002 */
[----:B------:R2:W-:Y:S03]  /*ae10*/  @P0 SYNCS.ARRIVE.TRANS64.RED.A1T0 RZ, [R0+URZ], RZ ;  /* 0x000000ff00ff09a7 */ /* 0x0005e600081004ff */
.L_x_159:
[----:B------:R-:W-:Y:S01]  /*ae20*/  ISETP.NE.AND P2, PT, R77, RZ, PT ;  /* 0x000000ff4d00720c */ /* 0x000fe20003f45270 */
[----:B------:R-:W-:Y:S01]  /*ae30*/  UIADD3 UR49, UPT, UPT, UR49, 0x8, URZ ;  /* 0x0000000831317890 */ /* 0x000fe2000fffe0ff */
[----:B------:R-:W-:Y:S01]  /*ae40*/  ISETP.NE.AND P0, PT, R79, 0x2, PT ;  /* 0x000000024f00780c */ /* 0x000fe20003f05270 */
[----:B-1----:R-:W-:Y:S01]  /*ae50*/  IMAD.IADD R14, R29, 0x1, R62 ;  /* 0x000000011d0e7824 */ /* 0x002fe200078e023e */
[----:B------:R-:W-:Y:S01]  /*ae60*/  ISETP.NE.AND P1, PT, R31, 0x4, PT ;  /* 0x000000041f00780c */ /* 0x000fe20003f25270 */
[----:B------:R-:W-:Y:S01]  /*ae70*/  IMAD.IADD R15, R30, 0x1, R63 ;  /* 0x000000011e0f7824 */ /* 0x000fe200078e023f */
[----:B------:R-:W-:Y:S02]  /*ae80*/  SEL R2, RZ, 0x1, P0 ;  /* 0x00000001ff027807 */ /* 0x000fe40000000000 */
[----:B--2---:R-:W-:Y:S02]  /*ae90*/  SEL R0, RZ, 0x1, P1 ;  /* 0x00000001ff007807 */ /* 0x004fe40000800000 */
[----:B------:R-:W-:Y:S02]  /*aea0*/  LOP3.LUT R72, R72, R2, RZ, 0x3c, !PT ;  /* 0x0000000248487212 */ /* 0x000fe400078e3cff */
[----:B------:R-:W-:Y:S02]  /*aeb0*/  LOP3.LUT R73, R73, R0, RZ, 0x3c, !PT ;  /* 0x0000000049497212 */ /* 0x000fe400078e3cff */
[----:B------:R-:W-:Y:S02]  /*aec0*/  @P2 R2UR UR36, R71 ;  /* 0x00000000472422ca */ /* 0x000fe400000e0000 */
[----:B------:R-:W-:Y:S02]  /*aed0*/  SEL R79, R79, RZ, P0 ;  /* 0x000000ff4f4f7207 */ /* 0x000fe40000000000 */
[----:B------:R-:W-:Y:S01]  /*aee0*/  SEL R31, R31, RZ, P1 ;  /* 0x000000ff1f1f7207 */ /* 0x000fe20000800000 */
[----:B------:R-:W-:Y:S10]  /*aef0*/  @P2 BRA `(.L_x_160) ;  /* 0xffffffa400502947 */ /* 0x000ff4000383ffff */
[----:B------:R-:W-:-:S09]  /*af00*/  UISETP.NE.AND UP0, UPT, UR50, URZ, UPT ;  /* 0x000000ff3200728c */ /* 0x000fd2000bf05270 */
[----:B------:R-:W-:Y:S05]  /*af10*/  BRA.U !UP0, `(.L_x_161) ;  /* 0x0000000108487547 */ /* 0x000fea000b800000 */
[----:B------:R-:W1:Y:S02]  /*af20*/  LDCU.64 UR4, c[0x0][0x890] ;  /* 0x00011200ff0477ac */ /* 0x000e640008000a00 */
[----:B-1----:R-:W-:-:S04]  /*af30*/  UISETP.NE.U32.AND UP0, UPT, UR4, URZ, UPT ;  /* 0x000000ff0400728c */ /* 0x002fc8000bf05070 */
[----:B------:R-:W-:-:S09]  /*af40*/  UISETP.NE.AND.EX UP0, UPT, UR5, URZ, UPT, UP0 ;  /* 0x000000ff0500728c */ /* 0x000fd2000bf05300 */
[----:B------:R-:W-:Y:S05]  /*af50*/  BRA.U UP0, `(.L_x_162) ;  /* 0x00000001000c7547 */ /* 0x000fea000b800000 */
[----:B------:R-:W-:-:S13]  /*af60*/  FSETP.NEU.AND P0, PT, R35, RZ, PT ;  /* 0x000000ff2300720b */ /* 0x000fda0003f0d000 */
[----:B------:R-:W-:Y:S05]  /*af70*/  @!P0 EXIT ;  /* 0x000000000000894d */ /* 0x000fea0003800000 */
[----:B------:R-:W-:Y:S05]  /*af80*/  BRA `(.L_x_161) ;  /* 0x00000000002c7947 */ /* 0x000fea0003800000 */
.L_x_162:
[----:B------:R-:W-:Y:S01]  /*af90*/  ISETP.NE.AND P0, PT, R78, RZ, PT ;  /* 0x000000ff4e00720c */ /* 0x000fe20003f05270 */
[----:B------:R-:W-:-:S12]  /*afa0*/  BSSY.RECONVERGENT B0, `(.L_x_161) ;  /* 0x0000009000007945 */ /* 0x000fd80003800200 */
[----:B------:R-:W-:Y:S05]  /*afb0*/  @P0 BRA `(.L_x_163) ;  /* 0x0000000000140947 */ /* 0x000fea0003800000 */
[----:B------:R-:W1:Y:S02]  /*afc0*/  LDCU.64 UR4, c[0x0][0x888] ;  /* 0x00011100ff0477ac */ /* 0x000e640008000a00 */
[----:B-1----:R-:W-:-:S04]  /*afd0*/  ISETP.NE.U32.AND P0, PT, RZ, UR4, PT ;  /* 0x00000004ff007c0c */ /* 0x002fc8000bf05070 */
[----:B------:R-:W-:-:S13]  /*afe0*/  ISETP.NE.AND.EX P0, PT, RZ, UR5, PT, P0 ;  /* 0x00000005ff007c0c */ /* 0x000fda000bf05300 */
[----:B------:R-:W-:Y:S05]  /*aff0*/  @!P0 EXIT ;  /* 0x000000000000894d */ /* 0x000fea0003800000 */
[----:B------:R-:W-:Y:S05]  /*b000*/  BRA `(.L_x_164) ;  /* 0x0000000000087947 */ /* 0x000fea0003800000 */
.L_x_163:
[----:B------:R-:W-:-:S13]  /*b010*/  FSETP.NEU.AND P0, PT, R35, RZ, PT ;  /* 0x000000ff2300720b */ /* 0x000fda0003f0d000 */
[----:B------:R-:W-:Y:S05]  /*b020*/  @!P0 EXIT ;  /* 0x000000000000894d */ /* 0x000fea0003800000 */
.L_x_164:
[----:B------:R-:W-:Y:S05]  /*b030*/  BSYNC.RECONVERGENT B0 ;  /* 0x0000000000007941 */ /* 0x000fea0003800200 */
.L_x_161:
[----:B------:R-:W-:Y:S01]  /*b040*/  ULEA UR4, UR51, UR48, 0x3 ;  /* 0x0000003033047291 */ /* 0x000fe2000f8e18ff */
[----:B------:R-:W-:-:S04]  /*b050*/  DEPBAR.LE SB0, 0x0 ;  /* 0x000080000000791a */ /* 0x000fc80000000000 */
[----:B------:R-:W-:-:S04]  /*b060*/  UIADD3 UR4, UPT, UPT, UR4, 0x40, URZ ;  /* 0x0000004004047890 */ /* 0x000fc8000fffe0ff */
[----:B------:R-:W-:-:S09]  /*b070*/  UPRMT UR4, UR37, 0x654, UR4 ;  /* 0x0000065425047896 */ /* 0x000fd20008000004 */
[----:B------:R-:W-:Y:S01]  /*b080*/  SYNCS.ARRIVE.TRANS64.RED.A1T0 RZ, [UR4], RZ ;  /* 0x000000ffffff79a7 */ /* 0x000fe20008100404 */
[----:B------:R-:W-:Y:S05]  /*b090*/  EXIT ;  /* 0x000000000000794d */ /* 0x000fea0003800000 */
.L_x_19:
[----:B--2---:R2:W1:Y:S02]  /*b0a0*/  SYNCS.PHASECHK.TRANS64.TRYWAIT P0, [R2+URZ+0xe0], R3 ;  /* 0x0000e003020075a7 */ /* 0x00446400080011ff */
[----:B-1----:R-:W-:Y:S05]  /*b0b0*/  @!P0 NANOSLEEP.SYNCS 0x989680 ;  /* 0x009896800000895d */ /* 0x002fea0003900000 */
[----:B------:R-:W1:Y:S02]  /*b0c0*/  @!P0 SYNCS.PHASECHK.TRANS64 P0, [R2+URZ+0xe0], R3 ;  /* 0x0000e003020085a7 */ /* 0x000e6400080010ff */
[----:B-1----:R-:W-:Y:S05]  /*b0d0*/  @!P0 BRA `(.L_x_19) ;  /* 0xfffffffc00f08947 */ /* 0x002fea000383ffff */
[----:B------:R-:W-:Y:S05]  /*b0e0*/  BRA `(.L_x_165) ;  /* 0xffffff64002c7947 */ /* 0x000fea000383ffff */
.L_x_22:
[----:B-1----:R-:W-:-:S07]  /*b0f0*/  MOV R2, UR33 ;  /* 0x0000002100027c02 */ /* 0x002fce0008000f00 */
.L_x_166:
[----:B-1----:R1:W2:Y:S02]  /*b100*/  SYNCS.PHASECHK.TRANS64.TRYWAIT P0, [R2+URZ+0x10], R4 ;  /* 0x00001004020075a7 */ /* 0x0022a400080011ff */
[----:B--2---:R-:W-:Y:S05]  /*b110*/  @!P0 NANOSLEEP.SYNCS 0x989680 ;  /* 0x009896800000895d */ /* 0x004fea0003900000 */
[----:B------:R-:W2:Y:S02]  /*b120*/  @!P0 SYNCS.PHASECHK.TRANS64 P0, [R2+URZ+0x10], R4 ;  /* 0x00001004020085a7 */ /* 0x000ea400080010ff */
[----:B--2---:R-:W-:Y:S05]  /*b130*/  @!P0 BRA `(.L_x_166) ;  /* 0xfffffffc00f08947 */ /* 0x004fea000383ffff */
[----:B------:R-:W-:Y:S05]  /*b140*/  BRA `(.L_x_21) ;  /* 0xffffff64007c7947 */ /* 0x000fea000383ffff */
.L_x_28:
[----:B-1----:R-:W-:-:S07]  /*b150*/  MOV R2, UR33 ;  /* 0x0000002100027c02 */ /* 0x002fce0008000f00 */
.L_x_167:
[----:B-1----:R1:W2:Y:S02]  /*b160*/  SYNCS.PHASECHK.TRANS64.TRYWAIT P0, [R2+URZ+0x10], R4 ;  /* 0x00001004020075a7 */ /* 0x0022a400080011ff */
[----:B--2---:R-:W-:Y:S05]  /*b170*/  @!P0 NANOSLEEP.SYNCS 0x989680 ;  /* 0x009896800000895d */ /* 0x004fea0003900000 */
[----:B------:R-:W2:Y:S02]  /*b180*/  @!P0 SYNCS.PHASECHK.TRANS64 P0, [R2+URZ+0x10], R4 ;  /* 0x00001004020085a7 */ /* 0x000ea400080010ff */
[----:B--2---:R-:W-:Y:S05]  /*b190*/  @!P0 BRA `(.L_x_167) ;  /* 0xfffffffc00f08947 */ /* 0x004fea000383ffff */
[----:B------:R-:W-:Y:S05]  /*b1a0*/  BRA `(.L_x_27) ;  /* 0xffffff6800547947 */ /* 0x000fea000383ffff */
.L_x_32:
[----:B-1----:R1:W2:Y:S02]  /*b1b0*/  SYNCS.PHASECHK.TRANS64.TRYWAIT P0, [R2+URZ+0x70], R3 ;  /* 0x00007003020075a7 */ /* 0x0022a400080011ff */
[----:B--2---:R-:W-:Y:S05]  /*b1c0*/  @!P0 NANOSLEEP.SYNCS 0x989680 ;  /* 0x009896800000895d */ /* 0x004fea0003900000 */
[----:B------:R-:W2:Y:S02]  /*b1d0*/  @!P0 SYNCS.PHASECHK.TRANS64 P0, [R2+URZ+0x70], R3 ;  /* 0x00007003020085a7 */ /* 0x000ea400080010ff */
[----:B--2---:R-:W-:Y:S05]  /*b1e0*/  @!P0 BRA `(.L_x_32) ;  /* 0xfffffffc00f08947 */ /* 0x004fea000383ffff */
[----:B------:R-:W-:Y:S05]  /*b1f0*/  BRA `(.L_x_168) ;  /* 0xffffff6c000c7947 */ /* 0x000fea000383ffff */
.L_x_36:
[----:B----4-:R-:W-:-:S07]  /*b200*/  MOV R0, UR4 ;  /* 0x0000000400007c02 */ /* 0x010fce0008000f00 */
.L_x_169:
[----:B-1----:R1:W2:Y:S02]  /*b210*/  SYNCS.PHASECHK.TRANS64.TRYWAIT P0, [R0+URZ], R2 ;  /* 0x00000002000075a7 */ /* 0x0022a400080011ff */
[----:B--2---:R-:W-:Y:S05]  /*b220*/  @!P0 NANOSLEEP.SYNCS 0x989680 ;  /* 0x009896800000895d */ /* 0x004fea0003900000 */
[----:B------:R-:W2:Y:S02]  /*b230*/  @!P0 SYNCS.PHASECHK.TRANS64 P0, [R0+URZ], R2 ;  /* 0x00000002000085a7 */ /* 0x000ea400080010ff */
[----:B--2---:R-:W-:Y:S05]  /*b240*/  @!P0 BRA `(.L_x_169) ;  /* 0xfffffffc00f08947 */ /* 0x004fea000383ffff */
[----:B------:R-:W-:Y:S05]  /*b250*/  BRA `(.L_x_170) ;  /* 0xffffff70007c7947 */ /* 0x000fea000383ffff */
.L_x_39:
[----:B-1----:R1:W2:Y:S02]  /*b260*/  SYNCS.PHASECHK.TRANS64.TRYWAIT P0, [R0+URZ+0xd0], R4 ;  /* 0x0000d004000075a7 */ /* 0x0022a400080011ff */
[----:B--2---:R-:W-:Y:S05]  /*b270*/  @!P0 NANOSLEEP.SYNCS 0x989680 ;  /* 0x009896800000895d */ /* 0x004fea0003900000 */
[----:B------:R-:W2:Y:S02]  /*b280*/  @!P0 SYNCS.PHASECHK.TRANS64 P0, [R0+URZ+0xd0], R4 ;  /* 0x0000d004000085a7 */ /* 0x000ea400080010ff */
[----:B--2---:R-:W-:Y:S05]  /*b290*/  @!P0 BRA `(.L_x_39) ;  /* 0xfffffffc00f08947 */ /* 0x004fea000383ffff */
[----:B------:R-:W-:Y:S05]  /*b2a0*/  BRA `(.L_x_171) ;  /* 0xffffff7000d87947 */ /* 0x000fea000383ffff */
.L_x_40:
[----:B------:R-:W-:-:S07]  /*b2b0*/  MOV R0, UR5 ;  /* 0x0000000500007c02 */ /* 0x000fce0008000f00 */
.L_x_172:
[----:B-1----:R1:W2:Y:S02]  /*b2c0*/  SYNCS.PHASECHK.TRANS64.TRYWAIT P0, [R0+URZ+0x80], R5 ;  /* 0x00008005000075a7 */ /* 0x0022a400080011ff */
[----:B--2---:R-:W-:Y:S05]  /*b2d0*/  @!P0 NANOSLEEP.SYNCS 0x989680 ;  /* 0x009896800000895d */ /* 0x004fea0003900000 */
[----:B------:R-:W2:Y:S02]  /*b2e0*/  @!P0 SYNCS.PHASECHK.TRANS64 P0, [R0+URZ+0x80], R5 ;  /* 0x00008005000085a7 */ /* 0x000ea400080010ff */
[----:B--2---:R-:W-:Y:S05]  /*b2f0*/  @!P0 BRA `(.L_x_172) ;  /* 0xfffffffc00f08947 */ /* 0x004fea000383ffff */
[----:B------:R-:W-:Y:S05]  /*b300*/  BRA `(.L_x_173) ;  /* 0xffffff7000e87947 */ /* 0x000fea000383ffff */
.L_x_41:
[----:B-1----:R1:W2:Y:S02]  /*b310*/  SYNCS.PHASECHK.TRANS64.TRYWAIT P1, [R0+URZ+0x70], R4 ;  /* 0x00007004000075a7 */ /* 0x0022a400080211ff */
[----:B--2---:R-:W-:Y:S05]  /*b320*/  @!P1 NANOSLEEP.SYNCS 0x989680 ;  /* 0x009896800000995d */ /* 0x004fea0003900000 */
[----:B------:R-:W2:Y:S02]  /*b330*/  @!P1 SYNCS.PHASECHK.TRANS64 P1, [R0+URZ+0x70], R4 ;  /* 0x00007004000095a7 */ /* 0x000ea400080210ff */
[----:B--2---:R-:W-:Y:S05]  /*b340*/  @!P1 BRA `(.L_x_41) ;  /* 0xfffffffc00f09947 */ /* 0x004fea000383ffff */
[----:B------:R-:W-:Y:S05]  /*b350*/  BRA `(.L_x_174) ;  /* 0xffffff7400187947 */ /* 0x000fea000383ffff */
.L_x_44:
[----:B------:R-:W-:-:S07]  /*b360*/  MOV R0, UR5 ;  /* 0x0000000500007c02 */ /* 0x000fce0008000f00 */
.L_x_175:
[----:B-1----:R1:W2:Y:S02]  /*b370*/  SYNCS.PHASECHK.TRANS64.TRYWAIT P0, [R0+URZ+0x80], R2 ;  /* 0x00008002000075a7 */ /* 0x0022a400080011ff */
[----:B--2---:R-:W-:Y:S05]  /*b380*/  @!P0 NANOSLEEP.SYNCS 0x989680 ;  /* 0x009896800000895d */ /* 0x004fea0003900000 */
[----:B------:R-:W2:Y:S02]  /*b390*/  @!P0 SYNCS.PHASECHK.TRANS64 P0, [R0+URZ+0x80], R2 ;  /* 0x00008002000085a7 */ /* 0x000ea400080010ff */
[----:B--2---:R-:W-:Y:S05]  /*b3a0*/  @!P0 BRA `(.L_x_175) ;  /* 0xfffffffc00f08947 */ /* 0x004fea000383ffff */
[----:B------:R-:W-:Y:S05]  /*b3b0*/  BRA `(.L_x_43) ;  /* 0xffffff74006c7947 */ /* 0x000fea000383ffff */
.L_x_51:
[----:B-1----:R1:W2:Y:S02]  /*b3c0*/  SYNCS.PHASECHK.TRANS64.TRYWAIT P1, [R0+URZ+0x70], R2 ;  /* 0x00007002000075a7 */ /* 0x0022a400080211ff */
[----:B--2---:R-:W-:Y:S05]  /*b3d0*/  @!P1 NANOSLEEP.SYNCS 0x989680 ;  /* 0x009896800000995d */ /* 0x004fea0003900000 */
[----:B------:R-:W2:Y:S02]  /*b3e0*/  @!P1 SYNCS.PHASECHK.TRANS64 P1, [R0+URZ+0x70], R2 ;  /* 0x00007002000095a7 */ /* 0x000ea400080210ff */
[----:B--2---:R-:W-:Y:S05]  /*b3f0*/  @!P1 BRA `(.L_x_51) ;  /* 0xfffffffc00f09947 */ /* 0x004fea000383ffff */
[----:B------:R-:W-:Y:S05]  /*b400*/  BRA `(.L_x_176) ;  /* 0xffffff7800fc7947 */ /* 0x000fea000383ffff */
.L_x_52:
[----:B------:R-:W-:-:S07]  /*b410*/  MOV R2, UR6 ;  /* 0x0000000600027c02 */ /* 0x000fce0008000f00 */
.L_x_177:
[----:B-1----:R1:W2:Y:S02]  /*b420*/  SYNCS.PHASECHK.TRANS64.TRYWAIT P0, [R2+URZ+0xb0], R0 ;  /* 0x0000b000020075a7 */ /* 0x0022a400080011ff */
[----:B--2---:R-:W-:Y:S05]  /*b430*/  @!P0 NANOSLEEP.SYNCS 0x989680 ;  /* 0x009896800000895d */ /* 0x004fea0003900000 */
[----:B------:R-:W2:Y:S02]  /*b440*/  @!P0 SYNCS.PHASECHK.TRANS64 P0, [R2+URZ+0xb0], R0 ;  /* 0x0000b000020085a7 */ /* 0x000ea400080010ff */
[----:B--2---:R-:W-:Y:S05]  /*b450*/  @!P0 BRA `(.L_x_177) ;  /* 0xfffffffc00f08947 */ /* 0x004fea000383ffff */
[----:B------:R-:W-:Y:S05]  /*b460*/  BRA `(.L_x_178) ;  /* 0xffffff7c004c7947 */ /* 0x000fea000383ffff */
.L_x_55:
[----:B------:R-:W-:Y:S07]  /*b470*/  MOV R0, UR11 ;  /* 0x0000000b00007c02 */ /* 0x000fee0008000f00 */
.L_x_179:
[----:B-1----:R1:W2:Y:S02]  /*b480*/  SYNCS.PHASECHK.TRANS64.TRYWAIT P0, [R0+URZ], R2 ;  /* 0x00000002000075a7 */ /* 0x0022a400080011ff */
[----:B--2---:R-:W-:Y:S05]  /*b490*/  @!P0 NANOSLEEP.SYNCS 0x989680 ;  /* 0x009896800000895d */ /* 0x004fea0003900000 */
[----:B------:R-:W2:Y:S02]  /*b4a0*/  @!P0 SYNCS.PHASECHK.TRANS64 P0, [R0+URZ], R2 ;  /* 0x00000002000085a7 */ /* 0x000ea400080010ff */
[----:B--2---:R-:W-:Y:S05]  /*b4b0*/  @!P0 BRA `(.L_x_179) ;  /* 0xfffffffc00f08947 */ /* 0x004fea000383ffff */
[----:B------:R-:W-:Y:S05]  /*b4c0*/  BRA `(.L_x_54) ;  /* 0xffffff7c00687947 */ /* 0x000fea000383ffff */
.L_x_58:
[----:B------:R-:W-:-:S07]  /*b4d0*/  MOV R0, UR6 ;  /* 0x0000000600007c02 */ /* 0x000fce0008000f00 */
.L_x_180:
[----:B--2---:R2:W4:Y:S02]  /*b4e0*/  SYNCS.PHASECHK.TRANS64.TRYWAIT P0, [R0+URZ], R2 ;  /* 0x00000002000075a7 */ /* 0x00452400080011ff */
[----:B----4-:R-:W-:Y:S05]  /*b4f0*/  @!P0 NANOSLEEP.SYNCS 0x989680 ;  /* 0x009896800000895d */ /* 0x010fea0003900000 */
[----:B------:R-:W4:Y:S02]  /*b500*/  @!P0 SYNCS.PHASECHK.TRANS64 P0, [R0+URZ], R2 ;  /* 0x00000002000085a7 */ /* 0x000f2400080010ff */
[----:B----4-:R-:W-:Y:S05]  /*b510*/  @!P0 BRA `(.L_x_180) ;  /* 0xfffffffc00f08947 */ /* 0x010fea000383ffff */
[----:B------:R-:W-:Y:S05]  /*b520*/  BRA `(.L_x_181) ;  /* 0xffffff8000947947 */ /* 0x000fea000383ffff */
.L_x_59:
[----:B------:R-:W-:-:S07]  /*b530*/  MOV R0, UR6 ;  /* 0x0000000600007c02 */ /* 0x000fce0008000f00 */
.L_x_182:
[----:B-1----:R1:W2:Y:S02]  /*b540*/  SYNCS.PHASECHK.TRANS64.TRYWAIT P0, [R0+URZ], R3 ;  /* 0x00000003000075a7 */ /* 0x0022a400080011ff */
[----:B--2---:R-:W-:Y:S05]  /*b550*/  @!P0 NANOSLEEP.SYNCS 0x989680 ;  /* 0x009896800000895d */ /* 0x004fea0003900000 */
[----:B------:R-:W2:Y:S02]  /*b560*/  @!P0 SYNCS.PHASECHK.TRANS64 P0, [R0+URZ], R3 ;  /* 0x00000003000085a7 */ /* 0x000ea400080010ff */
[----:B--2---:R-:W-:Y:S05]  /*b570*/  @!P0 BRA `(.L_x_182) ;  /* 0xfffffffc00f08947 */ /* 0x004fea000383ffff */
[----:B------:R-:W-:Y:S05]  /*b580*/  BRA `(.L_x_183) ;  /* 0xffffff8000a07947 */ /* 0x000fea000383ffff */
.L_x_60:
[----:B------:R-:W-:-:S07]  /*b590*/  MOV R0, UR6 ;  /* 0x0000000600007c02 */ /* 0x000fce0008000f00 */
.L_x_184:
[----:B-1----:R1:W2:Y:S02]  /*b5a0*/  SYNCS.PHASECHK.TRANS64.TRYWAIT P0, [R0+URZ], R3 ;  /* 0x00000003000075a7 */ /* 0x0022a400080011ff */
[----:B--2---:R-:W-:Y:S05]  /*b5b0*/  @!P0 NANOSLEEP.SYNCS 0x989680 ;  /* 0x009896800000895d */ /* 0x004fea0003900000 */
[----:B------:R-:W2:Y:S02]  /*b5c0*/  @!P0 SYNCS.PHASECHK.TRANS64 P0, [R0+URZ], R3 ;  /* 0x00000003000085a7 */ /* 0x000ea400080010ff */
[----:B--2---:R-:W-:Y:S05]  /*b5d0*/  @!P0 BRA `(.L_x_184) ;  /* 0xfffffffc00f08947 */ /* 0x004fea000383ffff */
[----:B------:R-:W-:Y:S05]  /*b5e0*/  BRA `(.L_x_185) ;  /* 0xffffff8000ac7947 */ /* 0x000fea000383ffff */
.L_x_61:
[----:B-1----:R-:W-:-:S07]  /*b5f0*/  MOV R0, UR7 ;  /* 0x0000000700007c02 */ /* 0x002fce0008000f00 */
.L_x_186:
[----:B-1----:R1:W2:Y:S02]  /*b600*/  SYNCS.PHASECHK.TRANS64.TRYWAIT P0, [R0+URZ], R2 ;  /* 0x00000002000075a7 */ /* 0x0022a400080011ff */
[----:B--2---:R-:W-:Y:S05]  /*b610*/  @!P0 NANOSLEEP.SYNCS 0x989680 ;  /* 0x009896800000895d */ /* 0x004fea0003900000 */
[----:B------:R-:W2:Y:S02]  /*b620*/  @!P0 SYNCS.PHASECHK.TRANS64 P0, [R0+URZ], R2 ;  /* 0x00000002000085a7 */ /* 0x000ea400080010ff */
[----:B--2---:R-:W-:Y:S05]  /*b630*/  @!P0 BRA `(.L_x_186) ;  /* 0xfffffffc00f08947 */ /* 0x004fea000383ffff */
[----:B------:R-:W-:Y:S05]  /*b640*/  BRA `(.L_x_187) ;  /* 0xffffff8000b87947 */ /* 0x000fea000383ffff */
.L_x_66:
[----:B--2---:R2:W3:Y:S02]  /*b650*/  SYNCS.PHASECHK.TRANS64.TRYWAIT P0, [R0+URZ+0x70], R2 ;  /* 0x00007002000075a7 */ /* 0x0044e400080011ff */
[----:B---3--:R-:W-:Y:S05]  /*b660*/  @!P0 NANOSLEEP.SYNCS 0x989680 ;  /* 0x009896800000895d */ /* 0x008fea0003900000 */
[----:B------:R-:W3:Y:S02]  /*b670*/  @!P0 SYNCS.PHASECHK.TRANS64 P0, [R0+URZ+0x70], R2 ;  /* 0x00007002000085a7 */ /* 0x000ee400080010ff */
[----:B---3--:R-:W-:Y:S05]  /*b680*/  @!P0 BRA `(.L_x_66) ;  /* 0xfffffffc00f08947 */ /* 0x008fea000383ffff */
[----:B------:R-:W-:Y:S05]  /*b690*/  BRA `(.L_x_188) ;  /* 0xffffff8400b87947 */ /* 0x000fea000383ffff */
.L_x_69:
[----:B------:R-:W-:Y:S07]  /*b6a0*/  MOV R0, UR7 ;  /* 0x0000000700007c02 */ /* 0x000fee0008000f00 */
.L_x_189:
[----:B--2---:R2:W3:Y:S02]  /*b6b0*/  SYNCS.PHASECHK.TRANS64.TRYWAIT P0, [R0+URZ+0x68], R2 ;  /* 0x00006802000075a7 */ /* 0x0044e400080011ff */
[----:B---3--:R-:W-:Y:S05]  /*b6c0*/  @!P0 NANOSLEEP.SYNCS 0x989680 ;  /* 0x009896800000895d */ /* 0x008fea0003900000 */
[----:B------:R-:W3:Y:S02]  /*b6d0*/  @!P0 SYNCS.PHASECHK.TRANS64 P0, [R0+URZ+0x68], R2 ;  /* 0x00006802000085a7 */ /* 0x000ee400080010ff */
[----:B---3--:R-:W-:Y:S05]  /*b6e0*/  @!P0 BRA `(.L_x_189) ;  /* 0xfffffffc00f08947 */ /* 0x008fea000383ffff */
[----:B------:R-:W-:Y:S05]  /*b6f0*/  BRA `(.L_x_68) ;  /* 0xffffff8800987947 */ /* 0x000fea000383ffff */
.L_x_72:
[----:B------:R-:W-:Y:S07]  /*b700*/  MOV R0, UR7 ;  /* 0x0000000700007c02 */ /* 0x000fee0008000f00 */
.L_x_190:
[----:B-1----:R1:W2:Y:S02]  /*b710*/  SYNCS.PHASECHK.TRANS64.TRYWAIT P0, [R0+URZ+0x40], R32 ;  /* 0x00004020000075a7 */ /* 0x0022a400080011ff */
[----:B--2---:R-:W-:Y:S05]  /*b720*/  @!P0 NANOSLEEP.SYNCS 0x989680 ;  /* 0x009896800000895d */ /* 0x004fea0003900000 */
[----:B------:R-:W2:Y:S02]  /*b730*/  @!P0 SYNCS.PHASECHK.TRANS64 P0, [R0+URZ+0x40], R32 ;  /* 0x00004020000085a7 */ /* 0x000ea400080010ff */
[----:B--2---:R-:W-:Y:S05]  /*b740*/  @!P0 BRA `(.L_x_190) ;  /* 0xfffffffc00f08947 */ /* 0x004fea000383ffff */
[----:B------:R-:W-:Y:S05]  /*b750*/  BRA `(.L_x_191) ;  /* 0xffffff8c00147947 */ /* 0x000fea000383ffff */
.L_x_73:
[----:B------:R-:W-:Y:S07]  /*b760*/  MOV R0, UR7 ;  /* 0x0000000700007c02 */ /* 0x000fee0008000f00 */
.L_x_192:
[----:B-1----:R1:W2:Y:S02]  /*b770*/  SYNCS.PHASECHK.TRANS64.TRYWAIT P0, [R0+URZ+0x48], R32 ;  /* 0x00004820000075a7 */ /* 0x0022a400080011ff */
[----:B--2---:R-:W-:Y:S05]  /*b780*/  @!P0 NANOSLEEP.SYNCS 0x989680 ;  /* 0x009896800000895d */ /* 0x004fea0003900000 */
[----:B------:R-:W2:Y:S02]  /*b790*/  @!P0 SYNCS.PHASECHK.TRANS64 P0, [R0+URZ+0x48], R32 ;  /* 0x00004820000085a7 */ /* 0x000ea400080010ff */
[----:B--2---:R-:W-:Y:S05]  /*b7a0*/  @!P0 BRA `(.L_x_192) ;  /* 0xfffffffc00f08947 */ /* 0x004fea000383ffff */
[----:B------:R-:W-:Y:S05]  /*b7b0*/  BRA `(.L_x_193) ;  /* 0xffffff8c00507947 */ /* 0x000fea000383ffff */
.L_x_74:
[----:B------:R-:W-:Y:S07]  /*b7c0*/  MOV R0, UR7 ;  /* 0x0000000700007c02 */ /* 0x000fee0008000f00 */
.L_x_194:
[----:B-1----:R1:W2:Y:S02]  /*b7d0*/  SYNCS.PHASECHK.TRANS64.TRYWAIT P0, [R0+URZ+0x50], R32 ;  /* 0x00005020000075a7 */ /* 0x0022a400080011ff */
[----:B--2---:R-:W-:Y:S05]  /*b7e0*/  @!P0 NANOSLEEP.SYNCS 0x989680 ;  /* 0x009896800000895d */ /* 0x004fea0003900000 */
[----:B------:R-:W2:Y:S02]  /*b7f0*/  @!P0 SYNCS.PHASECHK.TRANS64 P0, [R0+URZ+0x50], R32 ;  /* 0x00005020000085a7 */ /* 0x000ea400080010ff */
[----:B--2---:R-:W-:Y:S05]  /*b800*/  @!P0 BRA `(.L_x_194) ;  /* 0xfffffffc00f08947 */ /* 0x004fea000383ffff */
[----:B------:R-:W-:Y:S05]  /*b810*/  BRA `(.L_x_195) ;  /* 0xffffff8c00907947 */ /* 0x000fea000383ffff */
.L_x_75:
[----:B------:R-:W-:Y:S07]  /*b820*/  MOV R0, UR7 ;  /* 0x0000000700007c02 */ /* 0x000fee0008000f00 */
.L_x_196:
[----:B-1----:R1:W2:Y:S02]  /*b830*/  SYNCS.PHASECHK.TRANS64.TRYWAIT P0, [R0+URZ+0x58], R32 ;  /* 0x00005820000075a7 */ /* 0x0022a400080011ff */
[----:B--2---:R-:W-:Y:S05]  /*b840*/  @!P0 NANOSLEEP.SYNCS 0x989680 ;  /* 0x009896800000895d */ /* 0x004fea0003900000 */
[----:B------:R-:W2:Y:S02]  /*b850*/  @!P0 SYNCS.PHASECHK.TRANS64 P0, [R0+URZ+0x58], R32 ;  /* 0x00005820000085a7 */ /* 0x000ea400080010ff */
[----:B--2---:R-:W-:Y:S05]  /*b860*/  @!P0 BRA `(.L_x_196) ;  /* 0xfffffffc00f08947 */ /* 0x004fea000383ffff */
[----:B------:R-:W-:Y:S05]  /*b870*/  BRA `(.L_x_197) ;  /* 0xffffff8c00d47947 */ /* 0x000fea000383ffff */
.L_x_76:
[----:B------:R-:W-:Y:S07]  /*b880*/  MOV R0, UR7 ;  /* 0x0000000700007c02 */ /* 0x000fee0008000f00 */
.L_x_198:
[----:B-1----:R1:W2:Y:S02]  /*b890*/  SYNCS.PHASECHK.TRANS64.TRYWAIT P0, [R0+URZ+0x40], R14 ;  /* 0x0000400e000075a7 */ /* 0x0022a400080011ff */
[----:B--2---:R-:W-:Y:S05]  /*b8a0*/  @!P0 NANOSLEEP.SYNCS 0x989680 ;  /* 0x009896800000895d */ /* 0x004fea0003900000 */
[----:B------:R-:W2:Y:S02]  /*b8b0*/  @!P0 SYNCS.PHASECHK.TRANS64 P0, [R0+URZ+0x40], R14 ;  /* 0x0000400e000085a7 */ /* 0x000ea400080010ff */
[----:B--2---:R-:W-:Y:S05]  /*b8c0*/  @!P0 BRA `(.L_x_198) ;  /* 0xfffffffc00f08947 */ /* 0x004fea000383ffff */
[----:B------:R-:W-:Y:S05]  /*b8d0*/  BRA `(.L_x_199) ;  /* 0xffffff90001c7947 */ /* 0x000fea000383ffff */
.L_x_77:
[----:B------:R-:W-:Y:S07]  /*b8e0*/  MOV R0, UR7 ;  /* 0x0000000700007c02 */ /* 0x000fee0008000f00 */
.L_x_200:
[----:B-1----:R1:W2:Y:S02]  /*b8f0*/  SYNCS.PHASECHK.TRANS64.TRYWAIT P0, [R0+URZ+0x48], R14 ;  /* 0x0000480e000075a7 */ /* 0x0022a400080011ff */
[----:B--2---:R-:W-:Y:S05]  /*b900*/  @!P0 NANOSLEEP.SYNCS 0x989680 ;  /* 0x009896800000895d */ /* 0x004fea0003900000 */
[----:B------:R-:W2:Y:S02]  /*b910*/  @!P0 SYNCS.PHASECHK.TRANS64 P0, [R0+URZ+0x48], R14 ;  /* 0x0000480e000085a7 */ /* 0x000ea400080010ff */
[----:B--2---:R-:W-:Y:S05]  /*b920*/  @!P0 BRA `(.L_x_200) ;  /* 0xfffffffc00f08947 */ /* 0x004fea000383ffff */
[----:B------:R-:W-:Y:S05]  /*b930*/  BRA `(.L_x_201) ;  /* 0xffffff9000607947 */ /* 0x000fea000383ffff */
.L_x_78:
[----:B------:R-:W-:Y:S07]  /*b940*/  MOV R0, UR7 ;  /* 0x0000000700007c02 */ /* 0x000fee0008000f00 */
.L_x_202:
[----:B-1----:R1:W2:Y:S02]  /*b950*/  SYNCS.PHASECHK.TRANS64.TRYWAIT P0, [R0+URZ+0x50], R14 ;  /* 0x0000500e000075a7 */ /* 0x0022a400080011ff */
[----:B--2---:R-:W-:Y:S05]  /*b960*/  @!P0 NANOSLEEP.SYNCS 0x989680 ;  /* 0x009896800000895d */ /* 0x004fea0003900000 */
[----:B------:R-:W2:Y:S02]  /*b970*/  @!P0 SYNCS.PHASECHK.TRANS64 P0, [R0+URZ+0x50], R14 ;  /* 0x0000500e000085a7 */ /* 0x000ea400080010ff */
[----:B--2---:R-:W-:Y:S05]  /*b980*/  @!P0 BRA `(.L_x_202) ;  /* 0xfffffffc00f08947 */ /* 0x004fea000383ffff */
[----:B------:R-:W-:Y:S05]  /*b990*/  BRA `(.L_x_203) ;  /* 0xffffff9000a47947 */ /* 0x000fea000383ffff */
.L_x_79:
[----:B------:R-:W-:Y:S07]  /*b9a0*/  MOV R0, UR7 ;  /* 0x0000000700007c02 */ /* 0x000fee0008000f00 */
.L_x_204:
[----:B-1----:R1:W2:Y:S02]  /*b9b0*/  SYNCS.PHASECHK.TRANS64.TRYWAIT P0, [R0+URZ+0x58], R14 ;  /* 0x0000580e000075a7 */ /* 0x0022a400080011ff */
[----:B--2---:R-:W-:Y:S05]  /*b9c0*/  @!P0 NANOSLEEP.SYNCS 0x989680 ;  /* 0x009896800000895d */ /* 0x004fea0003900000 */
[----:B------:R-:W2:Y:S02]  /*b9d0*/  @!P0 SYNCS.PHASECHK.TRANS64 P0, [R0+URZ+0x58], R14 ;  /* 0x0000580e000085a7 */ /* 0x000ea400080010ff */
[----:B--2---:R-:W-:Y:S05]  /*b9e0*/  @!P0 BRA `(.L_x_204) ;  /* 0xfffffffc00f08947 */ /* 0x004fea000383ffff */
[----:B------:R-:W-:Y:S05]  /*b9f0*/  BRA `(.L_x_205) ;  /* 0xffffff9400287947 */ /* 0x000fea000383ffff */
.L_x_81:
[----:B------:R-:W-:-:S07]  /*ba00*/  MOV R0, UR7 ;  /* 0x0000000700007c02 */ /* 0x000fce0008000f00 */
.L_x_206:
[----:B-1----:R1:W3:Y:S02]  /*ba10*/  SYNCS.PHASECHK.TRANS64.TRYWAIT P0, [R0+URZ+0x40], R32 ;  /* 0x00004020000075a7 */ /* 0x0022e400080011ff */
[----:B---3--:R-:W-:Y:S05]  /*ba20*/  @!P0 NANOSLEEP.SYNCS 0x989680 ;  /* 0x009896800000895d */ /* 0x008fea0003900000 */
[----:B------:R-:W3:Y:S02]  /*ba30*/  @!P0 SYNCS.PHASECHK.TRANS64 P0, [R0+URZ+0x40], R32 ;  /* 0x00004020000085a7 */ /* 0x000ee400080010ff */
[----:B---3--:R-:W-:Y:S05]  /*ba40*/  @!P0 BRA `(.L_x_206) ;  /* 0xfffffffc00f08947 */ /* 0x008fea000383ffff */
[----:B------:R-:W-:Y:S05]  /*ba50*/  BRA `(.L_x_207) ;  /* 0xffffff9400907947 */ /* 0x000fea000383ffff */
.L_x_82:
[----:B-1----:R-:W-:-:S07]  /*ba60*/  MOV R0, UR7 ;  /* 0x0000000700007c02 */ /* 0x002fce0008000f00 */
.L_x_208:
[----:B-1----:R1:W3:Y:S02]  /*ba70*/  SYNCS.PHASECHK.TRANS64.TRYWAIT P0, [R0+URZ+0x48], R32 ;  /* 0x00004820000075a7 */ /* 0x0022e400080011ff */
[----:B---3--:R-:W-:Y:S05]  /*ba80*/  @!P0 NANOSLEEP.SYNCS 0x989680 ;  /* 0x009896800000895d */ /* 0x008fea0003900000 */
[----:B------:R-:W3:Y:S02]  /*ba90*/  @!P0 SYNCS.PHASECHK.TRANS64 P0, [R0+URZ+0x48], R32 ;  /* 0x00004820000085a7 */ /* 0x000ee400080010ff */
[----:B---3--:R-:W-:Y:S05]  /*baa0*/  @!P0 BRA `(.L_x_208) ;  /* 0xfffffffc00f08947 */ /* 0x008fea000383ffff */
[----:B------:R-:W-:Y:S05]  /*bab0*/  BRA `(.L_x_209) ;  /* 0xffffff9400807947 */ /* 0x000fea000383ffff */
.L_x_83:
[----:B------:R-:W-:-:S07]  /*bac0*/  MOV R2, UR7 ;  /* 0x0000000700027c02 */ /* 0x000fce0008000f00 */
.L_x_210:
[----:B-1----:R1:W3:Y:S02]  /*bad0*/  SYNCS.PHASECHK.TRANS64.TRYWAIT P0, [R2+URZ+0x50], R32 ;  /* 0x00005020020075a7 */ /* 0x0022e400080011ff */
[----:B---3--:R-:W-:Y:S05]  /*bae0*/  @!P0 NANOSLEEP.SYNCS 0x989680 ;  /* 0x009896800000895d */ /* 0x008fea0003900000 */
[----:B------:R-:W3:Y:S02]  /*baf0*/  @!P0 SYNCS.PHASECHK.TRANS64 P0, [R2+URZ+0x50], R32 ;  /* 0x00005020020085a7 */ /* 0x000ee400080010ff */
[----:B---3--:R-:W-:Y:S05]  /*bb00*/  @!P0 BRA `(.L_x_210) ;  /* 0xfffffffc00f08947 */ /* 0x008fea000383ffff */
[----:B------:R-:W-:Y:S05]  /*bb10*/  BRA `(.L_x_211) ;  /* 0xffffff9400747947 */ /* 0x000fea000383ffff */
.L_x_85:
[----:B--2---:R2:W4:Y:S02]  /*bb20*/  SYNCS.PHASECHK.TRANS64.TRYWAIT P0, [R0+URZ+0x70], R2 ;  /* 0x00007002000075a7 */ /* 0x00452400080011ff */
[----:B----4-:R-:W-:Y:S05]  /*bb30*/  @!P0 NANOSLEEP.SYNCS 0x989680 ;  /* 0x009896800000895d */ /* 0x010fea0003900000 */
[----:B------:R-:W4:Y:S02]  /*bb40*/  @!P0 SYNCS.PHASECHK.TRANS64 P0, [R0+URZ+0x70], R2 ;  /* 0x00007002000085a7 */ /* 0x000f2400080010ff */
[----:B----4-:R-:W-:Y:S05]  /*bb50*/  @!P0 BRA `(.L_x_85) ;  /* 0xfffffffc00f08947 */ /* 0x010fea000383ffff */
[----:B------:R-:W-:Y:S05]  /*bb60*/  BRA `(.L_x_212) ;  /* 0xffffff9800487947 */ /* 0x000fea000383ffff */
.L_x_96:
[----:B-1----:R-:W-:Y:S04]  /*bb70*/  MOV R0, UR48 ;  /* 0x0000003000007c02 */ /* 0x002fe80008000f00 */
[----:B------:R1:W3:Y:S03]  /*bb80*/  SYNCS.PHASECHK.TRANS64.TRYWAIT P1, [R0+URZ+0x20], R3 ;  /* 0x00002003000075a7 */ /* 0x0002e600080211ff */
[----:B---3--:R-:W-:Y:S05]  /*bb90*/  @!P1 NANOSLEEP.SYNCS 0x989680 ;  /* 0x009896800000995d */ /* 0x008fea0003900000 */
[----:B------:R-:W3:Y:S02]  /*bba0*/  @!P1 SYNCS.PHASECHK.TRANS64 P1, [R0+URZ+0x20], R3 ;  /* 0x00002003000095a7 */ /* 0x000ee400080210ff */
[----:B---3--:R-:W-:Y:S05]  /*bbb0*/  @!P1 BRA `(.L_x_96) ;  /* 0xfffffffc00ec9947 */ /* 0x008fea000383ffff */
[----:B------:R-:W-:Y:S05]  /*bbc0*/  BRA `(.L_x_95) ;  /* 0xffffffa4007c7947 */ /* 0x000fea000383ffff */
.L_x_98:
[----:B-1----:R1:W2:Y:S02]  /*bbd0*/  SYNCS.PHASECHK.TRANS64.TRYWAIT P0, [R83+URZ+0x90], R2 ;  /* 0x00009002530075a7 */ /* 0x0022a400080011ff */
[----:B--2---:R-:W-:Y:S05]  /*bbe0*/  @!P0 NANOSLEEP.SYNCS 0x989680 ;  /* 0x009896800000895d */ /* 0x004fea0003900000 */
[----:B------:R-:W2:Y:S02]  /*bbf0*/  @!P0 SYNCS.PHASECHK.TRANS64 P0, [R83+URZ+0x90], R2 ;  /* 0x00009002530085a7 */ /* 0x000ea400080010ff */
[----:B--2---:R-:W-:Y:S05]  /*bc00*/  @!P0 BRA `(.L_x_98) ;  /* 0xfffffffc00f08947 */ /* 0x004fea000383ffff */
[----:B------:R-:W-:Y:S05]  /*bc10*/  BRA `(.L_x_97) ;  /* 0xffffffa400a87947 */ /* 0x000fea000383ffff */
.L_x_107:
[----:B-1----:R1:W2:Y:S02]  /*bc20*/  SYNCS.PHASECHK.TRANS64.TRYWAIT P0, [R2+URZ+0x20], R0 ;  /* 0x00002000020075a7 */ /* 0x0022a400080011ff */
[----:B--2---:R-:W-:Y:S05]  /*bc30*/  @!P0 NANOSLEEP.SYNCS 0x989680 ;  /* 0x009896800000895d */ /* 0x004fea0003900000 */
[----:B------:R-:W2:Y:S02]  /*bc40*/  @!P0 SYNCS.PHASECHK.TRANS64 P0, [R2+URZ+0x20], R0 ;  /* 0x00002000020085a7 */ /* 0x000ea400080010ff */
[----:B--2---:R-:W-:Y:S05]  /*bc50*/  @!P0 BRA `(.L_x_107) ;  /* 0xfffffffc00f08947 */ /* 0x004fea000383ffff */
[----:B------:R-:W-:Y:S05]  /*bc60*/  BRA `(.L_x_106) ;  /* 0xffffffac00cc7947 */ /* 0x000fea000383ffff */
.L_x_115:
[----:B-1----:R1:W2:Y:S02]  /*bc70*/  SYNCS.PHASECHK.TRANS64.TRYWAIT P0, [R0+URZ+0x20], R5 ;  /* 0x00002005000075a7 */ /* 0x0022a400080011ff */
[----:B--2---:R-:W-:Y:S05]  /*bc80*/  @!P0 NANOSLEEP.SYNCS 0x989680 ;  /* 0x009896800000895d */ /* 0x004fea0003900000 */
[----:B------:R-:W2:Y:S02]  /*bc90*/  @!P0 SYNCS.PHASECHK.TRANS64 P0, [R0+URZ+0x20], R5 ;  /* 0x00002005000085a7 */ /* 0x000ea400080010ff */
[----:B--2---:R-:W-:Y:S05]  /*bca0*/  @!P0 BRA `(.L_x_115) ;  /* 0xfffffffc00f08947 */ /* 0x004fea000383ffff */
[----:B------:R-:W-:Y:S05]  /*bcb0*/  BRA `(.L_x_114) ;  /* 0xffffffb800107947 */ /* 0x000fea000383ffff */
.L_x_123:
[----:B-1----:R1:W2:Y:S02]  /*bcc0*/  SYNCS.PHASECHK.TRANS64.TRYWAIT P0, [R0+URZ+0x20], R5 ;  /* 0x00002005000075a7 */ /* 0x0022a400080011ff */
[----:B--2---:R-:W-:Y:S05]  /*bcd0*/  @!P0 NANOSLEEP.SYNCS 0x989680 ;  /* 0x009896800000895d */ /* 0x004fea0003900000 */
[----:B------:R-:W2:Y:S02]  /*bce0*/  @!P0 SYNCS.PHASECHK.TRANS64 P0, [R0+URZ+0x20], R5 ;  /* 0x00002005000085a7 */ /* 0x000ea400080010ff */
[----:B--2---:R-:W-:Y:S05]  /*bcf0*/  @!P0 BRA `(.L_x_123) ;  /* 0xfffffffc00f08947 */ /* 0x004fea000383ffff */
[----:B------:R-:W-:Y:S05]  /*bd00*/  BRA `(.L_x_122) ;  /* 0xffffffc000587947 */ /* 0x000fea000383ffff */
.L_x_131:
[----:B-1----:R1:W2:Y:S02]  /*bd10*/  SYNCS.PHASECHK.TRANS64.TRYWAIT P0, [R0+URZ+0x20], R5 ;  /* 0x00002005000075a7 */ /* 0x0022a400080011ff */
[----:B--2---:R-:W-:Y:S05]  /*bd20*/  @!P0 NANOSLEEP.SYNCS 0x989680 ;  /* 0x009896800000895d */ /* 0x004fea0003900000 */
[----:B------:R-:W2:Y:S02]  /*bd30*/  @!P0 SYNCS.PHASECHK.TRANS64 P0, [R0+URZ+0x20], R5 ;  /* 0x00002005000085a7 */ /* 0x000ea400080010ff */
[----:B--2---:R-:W-:Y:S05]  /*bd40*/  @!P0 BRA `(.L_x_131) ;  /* 0xfffffffc00f08947 */ /* 0x004fea000383ffff */
[----:B------:R-:W-:Y:S05]  /*bd50*/  BRA `(.L_x_130) ;  /* 0xffffffc800ac7947 */ /* 0x000fea000383ffff */
.L_x_139:
[----:B-1----:R1:W2:Y:S02]  /*bd60*/  SYNCS.PHASECHK.TRANS64.TRYWAIT P0, [R0+URZ+0x20], R5 ;  /* 0x00002005000075a7 */ /* 0x0022a400080011ff */
[----:B--2---:R-:W-:Y:S05]  /*bd70*/  @!P0 NANOSLEEP.SYNCS 0x989680 ;  /* 0x009896800000895d */ /* 0x004fea0003900000 */
[----:B------:R-:W2:Y:S02]  /*bd80*/  @!P0 SYNCS.PHASECHK.TRANS64 P0, [R0+URZ+0x20], R5 ;  /* 0x00002005000085a7 */ /* 0x000ea400080010ff */
[----:B--2---:R-:W-:Y:S05]  /*bd90*/  @!P0 BRA `(.L_x_139) ;  /* 0xfffffffc00f08947 */ /* 0x004fea000383ffff */
[----:B------:R-:W-:Y:S05]  /*bda0*/  BRA `(.L_x_138) ;  /* 0xffffffd400107947 */ /* 0x000fea000383ffff */
.L_x_147:
[----:B-1----:R1:W2:Y:S02]  /*bdb0*/  SYNCS.PHASECHK.TRANS64.TRYWAIT P0, [R0+URZ+0x20], R5 ;  /* 0x00002005000075a7 */ /* 0x0022a400080011ff */
[----:B--2---:R-:W-:Y:S05]  /*bdc0*/  @!P0 NANOSLEEP.SYNCS 0x989680 ;  /* 0x009896800000895d */ /* 0x004fea0003900000 */
[----:B------:R-:W2:Y:S02]  /*bdd0*/  @!P0 SYNCS.PHASECHK.TRANS64 P0, [R0+URZ+0x20], R5 ;  /* 0x00002005000085a7 */ /* 0x000ea400080010ff */
[----:B--2---:R-:W-:Y:S05]  /*bde0*/  @!P0 BRA `(.L_x_147) ;  /* 0xfffffffc00f08947 */ /* 0x004fea000383ffff */
[----:B------:R-:W-:Y:S05]  /*bdf0*/  BRA `(.L_x_146) ;  /* 0xffffffdc00687947 */ /* 0x000fea000383ffff */
.L_x_155:
[----:B--2---:R2:W3:Y:S02]  /*be00*/  SYNCS.PHASECHK.TRANS64.TRYWAIT P0, [R0+URZ+0x20], R91 ;  /* 0x0000205b000075a7 */ /* 0x0044e400080011ff */
[----:B---3--:R-:W-:Y:S05]  /*be10*/  @!P0 NANOSLEEP.SYNCS 0x989680 ;  /* 0x009896800000895d */ /* 0x008fea0003900000 */
[----:B------:R-:W3:Y:S02]  /*be20*/  @!P0 SYNCS.PHASECHK.TRANS64 P0, [R0+URZ+0x20], R91 ;  /* 0x0000205b000085a7 */ /* 0x000ee400080010ff */
[----:B---3--:R-:W-:Y:S05]  /*be30*/  @!P0 BRA `(.L_x_155) ;  /* 0xfffffffc00f08947 */ /* 0x008fea000383ffff */
[----:B------:R-:W-:Y:S05]  /*be40*/  BRA `(.L_x_154) ;  /* 0xffffffe400c07947 */ /* 0x000fea000383ffff */
        .weak           $__internal_0_$__cuda_sm10x_tcgen05_guardrail_trap_col_being_dealloced_not_returned_by_alloc
        .type           $__internal_0_$__cuda_sm10x_tcgen05_guardrail_trap_col_being_dealloced_not_returned_by_alloc,@function
        .size           $__internal_0_$__cuda_sm10x_tcgen05_guardrail_trap_col_being_dealloced_not_returned_by_alloc,($__internal_1_$__cuda_sm10x_tcgen05_guardrail_trap_phase_invalid_during_alloc - $__internal_0_$__cuda_sm10x_tcgen05_guardrail_trap_col_being_dealloced_not_returned_by_alloc)
$__internal_0_$__cuda_sm10x_tcgen05_guardrail_trap_col_being_dealloced_not_returned_by_alloc:
[----:B------:R-:W-:Y:S05]  /*be50*/  BPT.TRAP 0x1 ;  /* 0x000000040000795c */ /* 0x000fea0000300000 */
[----:B------:R-:W-:-:S04]  /*be60*/  HFMA2 R3, -RZ, RZ, 0, 0 ;  /* 0x00000000ff037431 */ /* 0x000fc800000001ff */
[----:B------:R-:W-:Y:S05]  /*be70*/  RET.REL.NODEC R2 `(_ZN7cutlass13device_kernelINS_4gemm6kernel13GemmUniversalIN4cute5tupleIJiiiiEEENS1_10collective13CollectiveMmaINS1_35MainloopSm100TmaUmmaWarpSpecializedILi2ELi2ELi4ENS5_IJNS4_1CILi1EEESB_SB_EEEEENS5_IJNSA_ILi64EEENSA_ILi256EEESE_EEENS_10tfloat32_tENS5_IJlSB_lEEESH_SI_NS4_8TiledMMAINS4_8MMA_AtomIJNS4_17SM100_MMA_TF32_SSISH_SH_fLi64ELi256ELNS4_4UMMA5MajorE0ELSN_0ELNSM_7ScaleInE0ELSO_0EEEEEENS4_6LayoutISC_NS5_IJNSA_ILi0EEESS_SS_EEEEENS5_IJNS4_10UnderscoreESV_SV_EEEEENS4_13SM90_TMA_LOADENS4_14ComposedLayoutINS4_7SwizzleILi3ELi4ELi3EEENS4_18smem_ptr_flag_bitsILi32EEENSR_INS5_IJNSA_ILi8EEENSA_ILi32EEEEEENS5_IJS15_SB_EEEEEEEvNS4_8identityESY_S19_vS1A_EENS_8epilogue10collective18CollectiveEpilogueINS1C_23Sm100TmaWarpSpecializedILi4ELi2ELi16ELb1ELb0EEEJSG_NS5_IJNSR_ISE_SB_EENSR_IS15_SB_EEEEESH_SI_SH_SI_NS1C_6fusion15FusionCallbacksIS1G_NS1K_17LinearCombinationISH_fSH_fLNS_15FloatRoundStyleE2EEESG_S1J_JEEENS4_5SM1004TMEM4LOAD26SM100_TMEM_LOAD_16dp128b8xESY_S19_NS4_17SM75_U32x4_LDSM_NENS4_14SM90_TMA_STOREES19_NS4_17SM90_U32x4_STSM_NENS4_39AutoVectorizingCopyWithAssumedAlignmentILi128EEEEEEvvEEEEvNT_6ParamsE) ;  /* 0xffffff4002607950 */ /* 0x000fea0003c3ffff */
        .weak           $__internal_1_$__cuda_sm10x_tcgen05_guardrail_trap_phase_invalid_during_alloc
        .type           $__internal_1_$__cuda_sm10x_tcgen05_guardrail_trap_phase_invalid_during_alloc,@function
        .size           $__internal_1_$__cuda_sm10x_tcgen05_guardrail_trap_phase_invalid_during_alloc,($__internal_2_$__cuda_sm10x_tcgen05_guardrail_trap_unallocated_columns_being_dealloced - $__internal_1_$__cuda_sm10x_tcgen05_guardrail_trap_phase_invalid_during_alloc)
$__internal_1_$__cuda_sm10x_tcgen05_guardrail_trap_phase_invalid_during_alloc:
[----:B------:R-:W-:Y:S05]  /*be80*/  BPT.TRAP 0x1 ;  /* 0x000000040000795c */ /* 0x000fea0000300000 */
[----:B------:R-:W-:-:S04]  /*be90*/  MOV R3, 0x0 ;  /* 0x0000000000037802 */ /* 0x000fc80000000f00 */
[----:B------:R-:W-:Y:S05]  /*bea0*/  RET.REL.NODEC R2 `(_ZN7cutlass13device_kernelINS_4gemm6kernel13GemmUniversalIN4cute5tupleIJiiiiEEENS1_10collective13CollectiveMmaINS1_35MainloopSm100TmaUmmaWarpSpecializedILi2ELi2ELi4ENS5_IJNS4_1CILi1EEESB_SB_EEEEENS5_IJNSA_ILi64EEENSA_ILi256EEESE_EEENS_10tfloat32_tENS5_IJlSB_lEEESH_SI_NS4_8TiledMMAINS4_8MMA_AtomIJNS4_17SM100_MMA_TF32_SSISH_SH_fLi64ELi256ELNS4_4UMMA5MajorE0ELSN_0ELNSM_7ScaleInE0ELSO_0EEEEEENS4_6LayoutISC_NS5_IJNSA_ILi0EEESS_SS_EEEEENS5_IJNS4_10UnderscoreESV_SV_EEEEENS4_13SM90_TMA_LOADENS4_14ComposedLayoutINS4_7SwizzleILi3ELi4ELi3EEENS4_18smem_ptr_flag_bitsILi32EEENSR_INS5_IJNSA_ILi8EEENSA_ILi32EEEEEENS5_IJS15_SB_EEEEEEEvNS4_8identityESY_S19_vS1A_EENS_8epilogue10collective18CollectiveEpilogueINS1C_23Sm100TmaWarpSpecializedILi4ELi2ELi16ELb1ELb0EEEJSG_NS5_IJNSR_ISE_SB_EENSR_IS15_SB_EEEEESH_SI_SH_SI_NS1C_6fusion15FusionCallbacksIS1G_NS1K_17LinearCombinationISH_fSH_fLNS_15FloatRoundStyleE2EEESG_S1J_JEEENS4_5SM1004TMEM4LOAD26SM100_TMEM_LOAD_16dp128b8xESY_S19_NS4_17SM75_U32x4_LDSM_NENS4_14SM90_TMA_STOREES19_NS4_17SM90_U32x4_STSM_NENS4_39AutoVectorizingCopyWithAssumedAlignmentILi128EEEEEEvvEEEEvNT_6ParamsE) ;  /* 0xffffff4002547950 */ /* 0x000fea0003c3ffff */
        .weak           $__internal_2_$__cuda_sm10x_tcgen05_guardrail_trap_unallocated_columns_being_dealloced
        .type           $__internal_2_$__cuda_sm10x_tcgen05_guardrail_trap_unallocated_columns_being_dealloced,@function
        .size           $__internal_2_$__cuda_sm10x_tcgen05_guardrail_trap_unallocated_columns_being_dealloced,(.L_x_214 - $__internal_2_$__cuda_sm10x_tcgen05_guardrail_trap_unallocated_columns_being_dealloced)
$__internal_2_$__cuda_sm10x_tcgen05_guardrail_trap_unallocated_columns_being_dealloced:
[----:B------:R-:W-:Y:S05]  /*beb0*/  BPT.TRAP 0x1 ;  /* 0x000000040000795c */ /* 0x000fea0000300000 */
[----:B------:R-:W-:-:S04]  /*bec0*/  HFMA2 R3, -RZ, RZ, 0, 0 ;  /* 0x00000000ff037431 */ /* 0x000fc800000001ff */
[----:B------:R-:W-:Y:S05]  /*bed0*/  RET.REL.NODEC R2 `(_ZN7cutlass13device_kernelINS_4gemm6kernel13GemmUniversalIN4cute5tupleIJiiiiEEENS1_10collective13CollectiveMmaINS1_35MainloopSm100TmaUmmaWarpSpecializedILi2ELi2ELi4ENS5_IJNS4_1CILi1EEESB_SB_EEEEENS5_IJNSA_ILi64EEENSA_ILi256EEESE_EEENS_10tfloat32_tENS5_IJlSB_lEEESH_SI_NS4_8TiledMMAINS4_8MMA_AtomIJNS4_17SM100_MMA_TF32_SSISH_SH_fLi64ELi256ELNS4_4UMMA5MajorE0ELSN_0ELNSM_7ScaleInE0ELSO_0EEEEEENS4_6LayoutISC_NS5_IJNSA_ILi0EEESS_SS_EEEEENS5_IJNS4_10UnderscoreESV_SV_EEEEENS4_13SM90_TMA_LOADENS4_14ComposedLayoutINS4_7SwizzleILi3ELi4ELi3EEENS4_18smem_ptr_flag_bitsILi32EEENSR_INS5_IJNSA_ILi8EEENSA_ILi32EEEEEENS5_IJS15_SB_EEEEEEEvNS4_8identityESY_S19_vS1A_EENS_8epilogue10collective18CollectiveEpilogueINS1C_23Sm100TmaWarpSpecializedILi4ELi2ELi16ELb1ELb0EEEJSG_NS5_IJNSR_ISE_SB_EENSR_IS15_SB_EEEEESH_SI_SH_SI_NS1C_6fusion15FusionCallbacksIS1G_NS1K_17LinearCombinationISH_fSH_fLNS_15FloatRoundStyleE2EEESG_S1J_JEEENS4_5SM1004TMEM4LOAD26SM100_TMEM_LOAD_16dp128b8xESY_S19_NS4_17SM75_U32x4_LDSM_NENS4_14SM90_TMA_STOREES19_NS4_17SM90_U32x4_STSM_NENS4_39AutoVectorizingCopyWithAssumedAlignmentILi128EEEEEEvvEEEEvNT_6ParamsE) ;  /* 0xffffff4002487950 */ /* 0x000fea0003c3ffff */
.L_x_213:
[----:B------:R-:W-:-:S00]  /*bee0*/  BRA `(.L_x_213) ;  /* 0xfffffffc00fc7947 */ /* 0x000fc0000383ffff */
[----:B------:R-:W-:-:S00]  /*bef0*/  NOP ;  /* 0x0000000000007918 */ /* 0x000fc00000000000 */
        /* <DEDUP_REMOVED lines=8> */
.L_x_214:


//--------------------- .nv.global.init           --------------------------
	.section	.nv.global.init,"aw",@progbits
.nv.global.init:
	.type		$str$27,@object
	.size		$str$27,($str$28 - $str$27)
$str$27:
        /*0000*/ 	.byte	0x28, 0x61, 0x64, 0x64, 0x72, 0x65, 0x73, 0x73, 0x20, 0x26, 0x20, 0x6d, 0x61, 0x73, 0x6b, 0x29
        /*0010*/ 	.byte	0x20, 0x3d, 0x3d, 0x20, 0x30, 0x00
	.type		$str$28,@object
	.size		$str$28,($str$26 - $str$28)
$str$28:
        /*0016*/ 	.byte	0x2f, 0x74, 0x6d, 0x70, 0x2f, 0x63, 0x75, 0x74, 0x6c, 0x61, 0x73, 0x73, 0x5f, 0x73, 0x77, 0x65
        /*0026*/ 	.byte	0x65, 0x70, 0x5f, 0x73, 0x72, 0x63, 0x2f, 0x69, 0x6e, 0x63, 0x6c, 0x75, 0x64, 0x65, 0x2f, 0x63
        /*0036*/ 	.byte	0x75, 0x74, 0x65, 0x2f, 0x70, 0x6f, 0x69, 0x6e, 0x74, 0x65, 0x72, 0x5f, 0x66, 0x6c, 0x61, 0x67
        /*0046*/ 	.byte	0x67, 0x65, 0x64, 0x2e, 0x68, 0x70, 0x70, 0x00
	.type		$str$26,@object
	.size		$str$26,($str$25 - $str$26)
$str$26:
        /*004e*/ 	.byte	0x2f, 0x74, 0x6d, 0x70, 0x2f, 0x63, 0x75, 0x74, 0x6c, 0x61, 0x73, 0x73, 0x5f, 0x73, 0x77, 0x65
        /*005e*/ 	.byte	0x65, 0x70, 0x5f, 0x73, 0x72, 0x63, 0x2f, 0x69, 0x6e, 0x63, 0x6c, 0x75, 0x64, 0x65, 0x2f, 0x63
        /*006e*/ 	.byte	0x75, 0x74, 0x65, 0x2f, 0x61, 0x74, 0x6f, 0x6d, 0x2f, 0x63, 0x6f, 0x70, 0x79, 0x5f, 0x74, 0x72
        /*007e*/ 	.byte	0x61, 0x69, 0x74, 0x73, 0x5f, 0x73, 0x6d, 0x31, 0x30, 0x30, 0x2e, 0x68, 0x70, 0x70, 0x00
	.type		$str$25,@object
	.size		$str$25,(__unnamed_1 - $str$25)
$str$25:
        /*008d*/ 	.byte	0x28, 0x28, 0x75, 0x69, 0x6e, 0x74, 0x33, 0x32, 0x5f, 0x74, 0x28, 0x74, 0x68, 0x72, 0x65, 0x61
        /*009d*/ 	.byte	0x64, 0x49, 0x64, 0x78, 0x2e, 0x78, 0x29, 0x20, 0x2f, 0x20, 0x33, 0x32, 0x29, 0x20, 0x25, 0x20
        /*00ad*/ 	.byte	0x34, 0x29, 0x20, 0x3d, 0x3d, 0x20, 0x28, 0x28, 0x28, 0x74, 0x6d, 0x65, 0x6d, 0x5f, 0x61, 0x64
        /*00bd*/ 	.byte	0x64, 0x72, 0x20, 0x3e, 0x3e, 0x20, 0x31, 0x36, 0x29, 0x20, 0x2f, 0x20, 0x33, 0x32, 0x29, 0x20
        /*00cd*/ 	.byte	0x25, 0x20, 0x34, 0x29, 0x00
	.type		__unnamed_1,@object
	.size		__unnamed_1,(__unnamed_2 - __unnamed_1)
__unnamed_1:
        /*00d2*/ 	.byte	0x61, 0x75, 0x74, 0x6f, 0x20, 0x63, 0x75, 0x74, 0x65, 0x3a, 0x3a, 0x61, 0x73, 0x5f, 0x70, 0x6f
        /* <DEDUP_REMOVED lines=24> */
        /*0262*/ 	.byte	0x30, 0x34, 0x38, 0x3e, 0x3e, 0x3e, 0x3e, 0x5d, 0x00
	.type		__unnamed_2,@object
	.size		__unnamed_2,(.L_2 - __unnamed_2)
__unnamed_2:
        /* <DEDUP_REMOVED lines=45> */
        /*053b*/ 	.byte	0x3e, 0x3e, 0x3e, 0x5d, 0x00
.L_2:


//--------------------- .nv.shared._ZN7cutlass13device_kernelINS_4gemm6kernel13GemmUniversalIN4cute5tupleIJiiiiEEENS1_10collective13CollectiveMmaINS1_35MainloopSm100TmaUmmaWarpSpecializedILi2ELi2ELi4ENS5_IJNS4_1CILi1EEESB_SB_EEEEENS5_IJNSA_ILi64EEENSA_ILi256EEESE_EEENS_10tfloat32_tENS5_IJlSB_lEEESH_SI_NS4_8TiledMMAINS4_8MMA_AtomIJNS4_17SM100_MMA_TF32_SSISH_SH_fLi64ELi256ELNS4_4UMMA5MajorE0ELSN_0ELNSM_7ScaleInE0ELSO_0EEEEEENS4_6LayoutISC_NS5_IJNSA_ILi0EEESS_SS_EEEEENS5_IJNS4_10UnderscoreESV_SV_EEEEENS4_13SM90_TMA_LOADENS4_14ComposedLayoutINS4_7SwizzleILi3ELi4ELi3EEENS4_18smem_ptr_flag_bitsILi32EEENSR_INS5_IJNSA_ILi8EEENSA_ILi32EEEEEENS5_IJS15_SB_EEEEEEEvNS4_8identityESY_S19_vS1A_EENS_8epilogue10collective18CollectiveEpilogueINS1C_23Sm100TmaWarpSpecializedILi4ELi2ELi16ELb1ELb0EEEJSG_NS5_IJNSR_ISE_SB_EENSR_IS15_SB_EEEEESH_SI_SH_SI_NS1C_6fusion15FusionCallbacksIS1G_NS1K_17LinearCombinationISH_fSH_fLNS_15FloatRoundStyleE2EEESG_S1J_JEEENS4_5SM1004TMEM4LOAD26SM100_TMEM_LOAD_16dp128b8xESY_S19_NS4_17SM75_U32x4_LDSM_NENS4_14SM90_TMA_STOREES19_NS4_17SM90_U32x4_STSM_NENS4_39AutoVectorizingCopyWithAssumedAlignmentILi128EEEEEEvvEEEEvNT_6ParamsE --------------------------
	.section	.nv.shared._ZN7cutlass13device_kernelINS_4gemm6kernel13GemmUniversalIN4cute5tupleIJiiiiEEENS1_10collective13CollectiveMmaINS1_35MainloopSm100TmaUmmaWarpSpecializedILi2ELi2ELi4ENS5_IJNS4_1CILi1EEESB_SB_EEEEENS5_IJNSA_ILi64EEENSA_ILi256EEESE_EEENS_10tfloat32_tENS5_IJlSB_lEEESH_SI_NS4_8TiledMMAINS4_8MMA_AtomIJNS4_17SM100_MMA_TF32_SSISH_SH_fLi64ELi256ELNS4_4UMMA5MajorE0ELSN_0ELNSM_7ScaleInE0ELSO_0EEEEEENS4_6LayoutISC_NS5_IJNSA_ILi0EEESS_SS_EEEEENS5_IJNS4_10UnderscoreESV_SV_EEEEENS4_13SM90_TMA_LOADENS4_14ComposedLayoutINS4_7SwizzleILi3ELi4ELi3EEENS4_18smem_ptr_flag_bitsILi32EEENSR_INS5_IJNSA_ILi8EEENSA_ILi32EEEEEENS5_IJS15_SB_EEEEEEEvNS4_8identityESY_S19_vS1A_EENS_8epilogue10collective18CollectiveEpilogueINS1C_23Sm100TmaWarpSpecializedILi4ELi2ELi16ELb1ELb0EEEJSG_NS5_IJNSR_ISE_SB_EENSR_IS15_SB_EEEEESH_SI_SH_SI_NS1C_6fusion15FusionCallbacksIS1G_NS1K_17LinearCombinationISH_fSH_fLNS_15FloatRoundStyleE2EEESG_S1J_JEEENS4_5SM1004TMEM4LOAD26SM100_TMEM_LOAD_16dp128b8xESY_S19_NS4_17SM75_U32x4_LDSM_NENS4_14SM90_TMA_STOREES19_NS4_17SM90_U32x4_STSM_NENS4_39AutoVectorizingCopyWithAssumedAlignmentILi128EEEEEEvvEEEEvNT_6ParamsE,"aw",@nobits
	.sectionflags	@""
	.align	16
	.zero		1024


//--------------------- .nv.shared.reserved.0     --------------------------
	.section	.nv.shared.reserved.0,"aw",@nobits
	.weak		__nv_reservedSMEM_offset_0_alias
	.size		__nv_reservedSMEM_offset_0_alias, 0, 64
	.other		__nv_reservedSMEM_offset_0_alias,@"STO_CUDA_RESERVED_SHARED STV_DEFAULT"
__nv_reservedSMEM_offset_0_alias:
	.zero		0
.nv.shared.reserved.0:
	.zero		64
	.weak		__nv_reservedSMEM_tcgen05_partition
	.type		__nv_reservedSMEM_tcgen05_partition,@object
	.size		__nv_reservedSMEM_tcgen05_partition,(.L_0 - __nv_reservedSMEM_tcgen05_partition)
__nv_reservedSMEM_tcgen05_partition:
	.zero		32
.L_0:


//--------------------- .nv.global                --------------------------
	.section	.nv.global,"aw",@nobits
.nv.global:
	.type		_ZN40_INTERNAL_46514469_4_k_cu_1fd85b7b_327224cute1_E,@object
	.size		_ZN40_INTERNAL_46514469_4_k_cu_1fd85b7b_327224cute1_E,(_ZN40_INTERNAL_46514469_4_k_cu_1fd85b7b_327224cuda3std3__45__cpo6cbeginE - _ZN40_INTERNAL_46514469_4_k_cu_1fd85b7b_327224cute1_E)
_ZN40_INTERNAL_46514469_4_k_cu_1fd85b7b_327224cute1_E:
	.zero		1
	.type		_ZN40_INTERNAL_46514469_4_k_cu_1fd85b7b_327224cuda3std3__45__cpo6cbeginE,@object
	.size		_ZN40_INTERNAL_46514469_4_k_cu_1fd85b7b_327224cuda3std3__45__cpo6cbeginE,(_ZN40_INTERNAL_46514469_4_k_cu_1fd85b7b_327224cuda3std3__48in_placeE - _ZN40_INTERNAL_46514469_4_k_cu_1fd85b7b_327224cuda3std3__45__cpo6cbeginE)
_ZN40_INTERNAL_46514469_4_k_cu_1fd85b7b_327224cuda3std3__45__cpo6cbeginE:
	.zero		1
	.type		_ZN40_INTERNAL_46514469_4_k_cu_1fd85b7b_327224cuda3std3__48in_placeE,@object
	.size		_ZN40_INTERNAL_46514469_4_k_cu_1fd85b7b_327224cuda3std3__48in_placeE,(_ZN40_INTERNAL_46514469_4_k_cu_1fd85b7b_327224cuda3std6ranges3__45__cpo9iter_moveE - _ZN40_INTERNAL_46514469_4_k_cu_1fd85b7b_327224cuda3std3__48in_placeE)
_ZN40_INTERNAL_46514469_4_k_cu_1fd85b7b_327224cuda3std3__48in_placeE:
	.zero		1
	.type		_ZN40_INTERNAL_46514469_4_k_cu_1fd85b7b_327224cuda3std6ranges3__45__cpo9iter_moveE,@object
	.size		_ZN40_INTERNAL_46514469_4_k_cu_1fd85b7b_327224cuda3std6ranges3__45__cpo9iter_moveE,(_ZN40_INTERNAL_46514469_4_k_cu_1fd85b7b_327224cuda3std3__45__cpo5beginE - _ZN40_INTERNAL_46514469_4_k_cu_1fd85b7b_327224cuda3std6ranges3__45__cpo9iter_moveE)
_ZN40_INTERNAL_46514469_4_k_cu_1fd85b7b_327224cuda3std6ranges3__45__cpo9iter_moveE:
	.zero		1
	.type		_ZN40_INTERNAL_46514469_4_k_cu_1fd85b7b_327224cuda3std3__45__cpo5beginE,@object
	.size		_ZN40_INTERNAL_46514469_4_k_cu_1fd85b7b_327224cuda3std3__45__cpo5beginE,(_ZN40_INTERNAL_46514469_4_k_cu_1fd85b7b_327224cuda3std3__442_GLOBAL__N__46514469_4_k_cu_1fd85b7b_327226ignoreE - _ZN40_INTERNAL_46514469_4_k_cu_1fd85b7b_327224cuda3std3__45__cpo5beginE)
_ZN40_INTERNAL_46514469_4_k_cu_1fd85b7b_327224cuda3std3__45__cpo5beginE:
	.zero		1
	.type		_ZN40_INTERNAL_46514469_4_k_cu_1fd85b7b_327224cuda3std3__442_GLOBAL__N__46514469_4_k_cu_1fd85b7b_327226ignoreE,@object
	.size		_ZN40_INTERNAL_46514469_4_k_cu_1fd85b7b_327224cuda3std3__442_GLOBAL__N__46514469_4_k_cu_1fd85b7b_327226ignoreE,(_ZN40_INTERNAL_46514469_4_k_cu_1fd85b7b_327224cute7productE - _ZN40_INTERNAL_46514469_4_k_cu_1fd85b7b_327224cuda3std3__442_GLOBAL__N__46514469_4_k_cu_1fd85b7b_327226ignoreE)
_ZN40_INTERNAL_46514469_4_k_cu_1fd85b7b_327224cuda3std3__442_GLOBAL__N__46514469_4_k_cu_1fd85b7b_327226ignoreE:
	.zero		1
	.type		_ZN40_INTERNAL_46514469_4_k_cu_1fd85b7b_327224cute7productE,@object
	.size		_ZN40_INTERNAL_46514469_4_k_cu_1fd85b7b_327224cute7productE,(_ZN40_INTERNAL_46514469_4_k_cu_1fd85b7b_327224cuda3std3__45__cpo3endE - _ZN40_INTERNAL_46514469_4_k_cu_1fd85b7b_327224cute7productE)
_ZN40_INTERNAL_46514469_4_k_cu_1fd85b7b_327224cute7productE:
	.zero		1
	.type		_ZN40_INTERNAL_46514469_4_k_cu_1fd85b7b_327224cuda3std3__45__cpo3endE,@object
	.size		_ZN40_INTERNAL_46514469_4_k_cu_1fd85b7b_327224cuda3std3__45__cpo3endE,(_ZN40_INTERNAL_46514469_4_k_cu_1fd85b7b_327224cuda3std3__419piecewise_constructE - _ZN40_INTERNAL_46514469_4_k_cu_1fd85b7b_327224cuda3std3__45__cpo3endE)
_ZN40_INTERNAL_46514469_4_k_cu_1fd85b7b_327224cuda3std3__45__cpo3endE:
	.zero		1
	.type		_ZN40_INTERNAL_46514469_4_k_cu_1fd85b7b_327224cuda3std3__419piecewise_constructE,@object
	.size		_ZN40_INTERNAL_46514469_4_k_cu_1fd85b7b_327224cuda3std3__419piecewise_constructE,(_ZN40_INTERNAL_46514469_4_k_cu_1fd85b7b_327224cuda3std3__45__cpo4cendE - _ZN40_INTERNAL_46514469_4_k_cu_1fd85b7b_327224cuda3std3__419piecewise_constructE)
_ZN40_INTERNAL_46514469_4_k_cu_1fd85b7b_327224cuda3std3__419piecewise_constructE:
	.zero		1
	.type		_ZN40_INTERNAL_46514469_4_k_cu_1fd85b7b_327224cuda3std3__45__cpo4cendE,@object
	.size		_ZN40_INTERNAL_46514469_4_k_cu_1fd85b7b_327224cuda3std3__45__cpo4cendE,(_ZN40_INTERNAL_46514469_4_k_cu_1fd85b7b_327224cuda3std6ranges3__45__cpo4swapE - _ZN40_INTERNAL_46514469_4_k_cu_1fd85b7b_327224cuda3std3__45__cpo4cendE)
_ZN40_INTERNAL_46514469_4_k_cu_1fd85b7b_327224cuda3std3__45__cpo4cendE:
	.zero		1
	.type		_ZN40_INTERNAL_46514469_4_k_cu_1fd85b7b_327224cuda3std6ranges3__45__cpo4swapE,@object
	.size		_ZN40_INTERNAL_46514469_4_k_cu_1fd85b7b_327224cuda3std6ranges3__45__cpo4swapE,(.L_10 - _ZN40_INTERNAL_46514469_4_k_cu_1fd85b7b_327224cuda3std6ranges3__45__cpo4swapE)
_ZN40_INTERNAL_46514469_4_k_cu_1fd85b7b_327224cuda3std6ranges3__45__cpo4swapE:
	.zero		1
.L_10:


//--------------------- .nv.constant0._ZN7cutlass13device_kernelINS_4gemm6kernel13GemmUniversalIN4cute5tupleIJiiiiEEENS1_10collective13CollectiveMmaINS1_35MainloopSm100TmaUmmaWarpSpecializedILi2ELi2ELi4ENS5_IJNS4_1CILi1EEESB_SB_EEEEENS5_IJNSA_ILi64EEENSA_ILi256EEESE_EEENS_10tfloat32_tENS5_IJlSB_lEEESH_SI_NS4_8TiledMMAINS4_8MMA_AtomIJNS4_17SM100_MMA_TF32_SSISH_SH_fLi64ELi256ELNS4_4UMMA5MajorE0ELSN_0ELNSM_7ScaleInE0ELSO_0EEEEEENS4_6LayoutISC_NS5_IJNSA_ILi0EEESS_SS_EEEEENS5_IJNS4_10UnderscoreESV_SV_EEEEENS4_13SM90_TMA_LOADENS4_14ComposedLayoutINS4_7SwizzleILi3ELi4ELi3EEENS4_18smem_ptr_flag_bitsILi32EEENSR_INS5_IJNSA_ILi8EEENSA_ILi32EEEEEENS5_IJS15_SB_EEEEEEEvNS4_8identityESY_S19_vS1A_EENS_8epilogue10collective18CollectiveEpilogueINS1C_23Sm100TmaWarpSpecializedILi4ELi2ELi16ELb1ELb0EEEJSG_NS5_IJNSR_ISE_SB_EENSR_IS15_SB_EEEEESH_SI_SH_SI_NS1C_6fusion15FusionCallbacksIS1G_NS1K_17LinearCombinationISH_fSH_fLNS_15FloatRoundStyleE2EEESG_S1J_JEEENS4_5SM1004TMEM4LOAD26SM100_TMEM_LOAD_16dp128b8xESY_S19_NS4_17SM75_U32x4_LDSM_NENS4_14SM90_TMA_STOREES19_NS4_17SM90_U32x4_STSM_NENS4_39AutoVectorizingCopyWithAssumedAlignmentILi128EEEEEEvvEEEEvNT_6ParamsE --------------------------
	.section	.nv.constant0._ZN7cutlass13device_kernelINS_4gemm6kernel13GemmUniversalIN4cute5tupleIJiiiiEEENS1_10collective13CollectiveMmaINS1_35MainloopSm100TmaUmmaWarpSpecializedILi2ELi2ELi4ENS5_IJNS4_1CILi1EEESB_SB_EEEEENS5_IJNSA_ILi64EEENSA_ILi256EEESE_EEENS_10tfloat32_tENS5_IJlSB_lEEESH_SI_NS4_8TiledMMAINS4_8MMA_AtomIJNS4_17SM100_MMA_TF32_SSISH_SH_fLi64ELi256ELNS4_4UMMA5MajorE0ELSN_0ELNSM_7ScaleInE0ELSO_0EEEEEENS4_6LayoutISC_NS5_IJNSA_ILi0EEESS_SS_EEEEENS5_IJNS4_10UnderscoreESV_SV_EEEEENS4_13SM90_TMA_LOADENS4_14ComposedLayoutINS4_7SwizzleILi3ELi4ELi3EEENS4_18smem_ptr_flag_bitsILi32EEENSR_INS5_IJNSA_ILi8EEENSA_ILi32EEEEEENS5_IJS15_SB_EEEEEEEvNS4_8identityESY_S19_vS1A_EENS_8epilogue10collective18CollectiveEpilogueINS1C_23Sm100TmaWarpSpecializedILi4ELi2ELi16ELb1ELb0EEEJSG_NS5_IJNSR_ISE_SB_EENSR_IS15_SB_EEEEESH_SI_SH_SI_NS1C_6fusion15FusionCallbacksIS1G_NS1K_17LinearCombinationISH_fSH_fLNS_15FloatRoundStyleE2EEESG_S1J_JEEENS4_5SM1004TMEM4LOAD26SM100_TMEM_LOAD_16dp128b8xESY_S19_NS4_17SM75_U32x4_LDSM_NENS4_14SM90_TMA_STOREES19_NS4_17SM90_U32x4_STSM_NENS4_39AutoVectorizingCopyWithAssumedAlignmentILi128EEEEEEvvEEEEvNT_6ParamsE,"a",@progbits
	.sectionflags	@""
	.align	4
.nv.constant0._ZN7cutlass13device_kernelINS_4gemm6kernel13GemmUniversalIN4cute5tupleIJiiiiEEENS1_10collective13CollectiveMmaINS1_35MainloopSm100TmaUmmaWarpSpecializedILi2ELi2ELi4ENS5_IJNS4_1CILi1EEESB_SB_EEEEENS5_IJNSA_ILi64EEENSA_ILi256EEESE_EEENS_10tfloat32_tENS5_IJlSB_lEEESH_SI_NS4_8TiledMMAINS4_8MMA_AtomIJNS4_17SM100_MMA_TF32_SSISH_SH_fLi64ELi256ELNS4_4UMMA5MajorE0ELSN_0ELNSM_7ScaleInE0ELSO_0EEEEEENS4_6LayoutISC_NS5_IJNSA_ILi0EEESS_SS_EEEEENS5_IJNS4_10UnderscoreESV_SV_EEEEENS4_13SM90_TMA_LOADENS4_14ComposedLayoutINS4_7SwizzleILi3ELi4ELi3EEENS4_18smem_ptr_flag_bitsILi32EEENSR_INS5_IJNSA_ILi8EEENSA_ILi32EEEEEENS5_IJS15_SB_EEEEEEEvNS4_8identityESY_S19_vS1A_EENS_8epilogue10collective18CollectiveEpilogueINS1C_23Sm100TmaWarpSpecializedILi4ELi2ELi16ELb1ELb0EEEJSG_NS5_IJNSR_ISE_SB_EENSR_IS15_SB_EEEEESH_SI_SH_SI_NS1C_6fusion15FusionCallbacksIS1G_NS1K_17LinearCombinationISH_fSH_fLNS_15FloatRoundStyleE2EEESG_S1J_JEEENS4_5SM1004TMEM4LOAD26SM100_TMEM_LOAD_16dp128b8xESY_S19_NS4_17SM75_U32x4_LDSM_NENS4_14SM90_TMA_STOREES19_NS4_17SM90_U32x4_STSM_NENS4_39AutoVectorizingCopyWithAssumedAlignmentILi128EEEEEEvvEEEEvNT_6ParamsE:
	.zero		2944


//--------------------- SYMBOLS --------------------------

	.type		.nv.reservedSmem.offset0,@object
	.size		.nv.reservedSmem.offset0,0x4
	.type		.nv.reservedSmem.cap,@object
	.size		.nv.reservedSmem.cap,0x4
	.type		__assertfail,@function
